	.target	sm_90a

	.elftype	@"ET_EXEC"


//--------------------- .note.nv.tkinfo           --------------------------
	.section	.note.nv.tkinfo,"",@"SHT_NOTE"
	.sectionflags	@"SHF_NOTE_NV_TKINFO"
	.tkinfo
        /*0018*/ 	.word	0x00000002
        /*0030*/ 	.string	""
        /*0030*/ 	.string	"ptxas"
        /*0030*/ 	.string	"Cuda compilation tools, release 13.0, V13.0.88"
        /*0030*/ 	.string	"Build cuda_13.0.r13.0/compiler.36424714_0"
        /*0030*/ 	.string	"-arch sm_90a -m 64 "



//--------------------- .note.nv.cuinfo           --------------------------
	.section	.note.nv.cuinfo,"",@"SHT_NOTE"
	.sectionflags	@"SHF_NOTE_NV_CUINFO"
        /*0018*/ 	.short	0x0002
        /*001a*/ 	.short	0x005a
        /*001c*/ 	.short	0x0082
	.zero		2


//--------------------- .nv.info                  --------------------------
	.section	.nv.info,"",@"SHT_CUDA_INFO"
	.align	4


	//----- nvinfo : EIATTR_REGCOUNT
	.align		4
        /*0000*/ 	.byte	0x04, 0x2f
        /*0002*/ 	.short	(.L_15 - .L_14)
	.align		4
.L_14:
        /*0004*/ 	.word	index@(_ZN7cutlass13device_kernelINS_4gemm6kernel13GemmUniversalIN4cute5tupleIJiiiiEEENS1_10collective13CollectiveMmaINS1_34MainloopSm90TmaGmmaWarpSpecializedILi7ENS5_IJNS4_1CILi1EEENSA_ILi2EEESB_EEENS1_35KernelTmaWarpSpecializedCooperativeEEENS5_IJNSA_ILi128EEESG_NSA_ILi64EEEEEENS_6half_tENS5_IJlSB_lEEESJ_SK_NS4_8TiledMMAINS4_8MMA_AtomIJNS4_4SM904GMMA26MMA_64x128x16_F32F16F16_SSILNSO_5MajorE0ELSQ_0ELNSO_7ScaleInE1ELSR_1EEEEEENS4_6LayoutINS5_IJSC_SB_SB_EEENS5_IJSB_NSA_ILi0EEESW_EEEEENS5_IJNS4_10UnderscoreESZ_SZ_EEEEENS4_23SM90_TMA_LOAD_MULTICASTENS4_14ComposedLayoutINS4_7SwizzleILi3ELi4ELi3EEENS4_18smem_ptr_flag_bitsILi16EEENSU_INS5_IJNSA_ILi8EEESH_EEENS5_IJSH_SB_EEEEEEEvNS4_8identityENS4_13SM90_TMA_LOADES1C_vS1D_EENS_8epilogue10collective6detail29Sm90TmaWarpSpecializedAdapterINS1H_15DefaultEpilogueISJ_SK_SK_NS1G_6thread17LinearCombinationISJ_Li1EffLNS1L_9ScaleType4KindE0ELNS_15FloatRoundStyleE2ESJ_EENS1_15EpilogueDefaultEEEEEvvEEEEvNT_6ParamsE)
        /*0008*/ 	.word	0x000000a8


	//----- nvinfo : EIATTR_FRAME_SIZE
	.align		4
.L_15:
        /*000c*/ 	.byte	0x04, 0x11
        /*000e*/ 	.short	(.L_17 - .L_16)
	.align		4
.L_16:
        /*0010*/ 	.word	index@(_ZN7cutlass13device_kernelINS_4gemm6kernel13GemmUniversalIN4cute5tupleIJiiiiEEENS1_10collective13CollectiveMmaINS1_34MainloopSm90TmaGmmaWarpSpecializedILi7ENS5_IJNS4_1CILi1EEENSA_ILi2EEESB_EEENS1_35KernelTmaWarpSpecializedCooperativeEEENS5_IJNSA_ILi128EEESG_NSA_ILi64EEEEEENS_6half_tENS5_IJlSB_lEEESJ_SK_NS4_8TiledMMAINS4_8MMA_AtomIJNS4_4SM904GMMA26MMA_64x128x16_F32F16F16_SSILNSO_5MajorE0ELSQ_0ELNSO_7ScaleInE1ELSR_1EEEEEENS4_6LayoutINS5_IJSC_SB_SB_EEENS5_IJSB_NSA_ILi0EEESW_EEEEENS5_IJNS4_10UnderscoreESZ_SZ_EEEEENS4_23SM90_TMA_LOAD_MULTICASTENS4_14ComposedLayoutINS4_7SwizzleILi3ELi4ELi3EEENS4_18smem_ptr_flag_bitsILi16EEENSU_INS5_IJNSA_ILi8EEESH_EEENS5_IJSH_SB_EEEEEEEvNS4_8identityENS4_13SM90_TMA_LOADES1C_vS1D_EENS_8epilogue10collective6detail29Sm90TmaWarpSpecializedAdapterINS1H_15DefaultEpilogueISJ_SK_SK_NS1G_6thread17LinearCombinationISJ_Li1EffLNS1L_9ScaleType4KindE0ELNS_15FloatRoundStyleE2ESJ_EENS1_15EpilogueDefaultEEEEEvvEEEEvNT_6ParamsE)
        /*0014*/ 	.word	0x00000000


	//----- nvinfo : EIATTR_MIN_STACK_SIZE
	.align		4
.L_17:
        /*0018*/ 	.byte	0x04, 0x12
        /*001a*/ 	.short	(.L_19 - .L_18)
	.align		4
.L_18:
        /*001c*/ 	.word	index@(_ZN7cutlass13device_kernelINS_4gemm6kernel13GemmUniversalIN4cute5tupleIJiiiiEEENS1_10collective13CollectiveMmaINS1_34MainloopSm90TmaGmmaWarpSpecializedILi7ENS5_IJNS4_1CILi1EEENSA_ILi2EEESB_EEENS1_35KernelTmaWarpSpecializedCooperativeEEENS5_IJNSA_ILi128EEESG_NSA_ILi64EEEEEENS_6half_tENS5_IJlSB_lEEESJ_SK_NS4_8TiledMMAINS4_8MMA_AtomIJNS4_4SM904GMMA26MMA_64x128x16_F32F16F16_SSILNSO_5MajorE0ELSQ_0ELNSO_7ScaleInE1ELSR_1EEEEEENS4_6LayoutINS5_IJSC_SB_SB_EEENS5_IJSB_NSA_ILi0EEESW_EEEEENS5_IJNS4_10UnderscoreESZ_SZ_EEEEENS4_23SM90_TMA_LOAD_MULTICASTENS4_14ComposedLayoutINS4_7SwizzleILi3ELi4ELi3EEENS4_18smem_ptr_flag_bitsILi16EEENSU_INS5_IJNSA_ILi8EEESH_EEENS5_IJSH_SB_EEEEEEEvNS4_8identityENS4_13SM90_TMA_LOADES1C_vS1D_EENS_8epilogue10collective6detail29Sm90TmaWarpSpecializedAdapterINS1H_15DefaultEpilogueISJ_SK_SK_NS1G_6thread17LinearCombinationISJ_Li1EffLNS1L_9ScaleType4KindE0ELNS_15FloatRoundStyleE2ESJ_EENS1_15EpilogueDefaultEEEEEvvEEEEvNT_6ParamsE)
        /*0020*/ 	.word	0x00000000
.L_19:


//--------------------- .nv.compat                --------------------------
	.section	.nv.compat,"",@"SHT_CUDA_COMPAT_INFO"
	.align	4
        /*0000*/ 	.byte	0x02, 0x09, 0x01, 0x00, 0x02, 0x02, 0x04, 0x00, 0x02, 0x05, 0x05, 0x00, 0x03, 0x07, 0x01, 0x01
        /*0010*/ 	.byte	0x02, 0x03, 0x01, 0x00, 0x02, 0x06, 0x01, 0x00, 0x04, 0x0b, 0x08, 0x00, 0x00, 0x00, 0x00, 0x00
        /*0020*/ 	.byte	0x00, 0x00, 0x00, 0x00


//--------------------- .nv.info._ZN7cutlass13device_kernelINS_4gemm6kernel13GemmUniversalIN4cute5tupleIJiiiiEEENS1_10collective13CollectiveMmaINS1_34MainloopSm90TmaGmmaWarpSpecializedILi7ENS5_IJNS4_1CILi1EEENSA_ILi2EEESB_EEENS1_35KernelTmaWarpSpecializedCooperativeEEENS5_IJNSA_ILi128EEESG_NSA_ILi64EEEEEENS_6half_tENS5_IJlSB_lEEESJ_SK_NS4_8TiledMMAINS4_8MMA_AtomIJNS4_4SM904GMMA26MMA_64x128x16_F32F16F16_SSILNSO_5MajorE0ELSQ_0ELNSO_7ScaleInE1ELSR_1EEEEEENS4_6LayoutINS5_IJSC_SB_SB_EEENS5_IJSB_NSA_ILi0EEESW_EEEEENS5_IJNS4_10UnderscoreESZ_SZ_EEEEENS4_23SM90_TMA_LOAD_MULTICASTENS4_14ComposedLayoutINS4_7SwizzleILi3ELi4ELi3EEENS4_18smem_ptr_flag_bitsILi16EEENSU_INS5_IJNSA_ILi8EEESH_EEENS5_IJSH_SB_EEEEEEEvNS4_8identityENS4_13SM90_TMA_LOADES1C_vS1D_EENS_8epilogue10collective6detail29Sm90TmaWarpSpecializedAdapterINS1H_15DefaultEpilogueISJ_SK_SK_NS1G_6thread17LinearCombinationISJ_Li1EffLNS1L_9ScaleType4KindE0ELNS_15FloatRoundStyleE2ESJ_EENS1_15EpilogueDefaultEEEEEvvEEEEvNT_6ParamsE --------------------------
	.section	.nv.info._ZN7cutlass13device_kernelINS_4gemm6kernel13GemmUniversalIN4cute5tupleIJiiiiEEENS1_10collective13CollectiveMmaINS1_34MainloopSm90TmaGmmaWarpSpecializedILi7ENS5_IJNS4_1CILi1EEENSA_ILi2EEESB_EEENS1_35KernelTmaWarpSpecializedCooperativeEEENS5_IJNSA_ILi128EEESG_NSA_ILi64EEEEEENS_6half_tENS5_IJlSB_lEEESJ_SK_NS4_8TiledMMAINS4_8MMA_AtomIJNS4_4SM904GMMA26MMA_64x128x16_F32F16F16_SSILNSO_5MajorE0ELSQ_0ELNSO_7ScaleInE1ELSR_1EEEEEENS4_6LayoutINS5_IJSC_SB_SB_EEENS5_IJSB_NSA_ILi0EEESW_EEEEENS5_IJNS4_10UnderscoreESZ_SZ_EEEEENS4_23SM90_TMA_LOAD_MULTICASTENS4_14ComposedLayoutINS4_7SwizzleILi3ELi4ELi3EEENS4_18smem_ptr_flag_bitsILi16EEENSU_INS5_IJNSA_ILi8EEESH_EEENS5_IJSH_SB_EEEEEEEvNS4_8identityENS4_13SM90_TMA_LOADES1C_vS1D_EENS_8epilogue10collective6detail29Sm90TmaWarpSpecializedAdapterINS1H_15DefaultEpilogueISJ_SK_SK_NS1G_6thread17LinearCombinationISJ_Li1EffLNS1L_9ScaleType4KindE0ELNS_15FloatRoundStyleE2ESJ_EENS1_15EpilogueDefaultEEEEEvvEEEEvNT_6ParamsE,"",@"SHT_CUDA_INFO"
	.sectionflags	@""
	.align	4


	//----- nvinfo : EIATTR_CUDA_API_VERSION
	.align		4
        /*0000*/ 	.byte	0x04, 0x37
        /*0002*/ 	.short	(.L_21 - .L_20)
.L_20:
        /*0004*/ 	.word	0x00000082


	//----- nvinfo : EIATTR_KPARAM_INFO
	.align		4
.L_21:
        /*0008*/ 	.byte	0x04, 0x17
        /*000a*/ 	.short	(.L_23 - .L_22)
.L_22:
        /*000c*/ 	.word	0x00000000
        /*0010*/ 	.short	0x0000
        /*0012*/ 	.short	0x0070
        /*0014*/ 	.byte	0x00, 0xf0, 0x01, 0x10


	//----- nvinfo : EIATTR_SPARSE_MMA_MASK
	.align		4
.L_23:
        /*0018*/ 	.byte	0x03, 0x50
        /*001a*/ 	.short	0x0000


	//----- nvinfo : EIATTR_MAXREG_COUNT
	.align		4
        /*001c*/ 	.byte	0x03, 0x1b
        /*001e*/ 	.short	0x00a8


	//----- nvinfo : EIATTR_NUM_BARRIERS
	.align		4
        /*0020*/ 	.byte	0x02, 0x4c
        /*0022*/ 	.byte	0x01
	.zero		1


	//----- nvinfo : EIATTR_EXTERNS
	.align		4
        /*0024*/ 	.byte	0x04, 0x0f
        /*0026*/ 	.short	(.L_25 - .L_24)


	//   ....[0]....
	.align		4
.L_24:
        /*0028*/ 	.word	index@(__assertfail)


	//----- nvinfo : EIATTR_MERCURY_ISA_VERSION
	.align		4
.L_25:
        /*002c*/ 	.byte	0x03, 0x5f
        /*002e*/ 	.short	0x0101


	//----- nvinfo : EIATTR_INT_WARP_WIDE_INSTR_OFFSETS
	.align		4
        /*0030*/ 	.byte	0x04, 0x31
        /*0032*/ 	.short	(.L_27 - .L_26)


	//   ....[0]....
.L_26:
        /*0034*/ 	.word	0x00000490


	//   ....[1]....
        /*0038*/ 	.word	0x000004b0


	//   ....[2]....
        /*003c*/ 	.word	0x00000680


	//----- nvinfo : EIATTR_COOP_GROUP_MASK_REGIDS
	.align		4
.L_27:
        /*0040*/ 	.byte	0x04, 0x29
        /*0042*/ 	.short	(.L_29 - .L_28)


	//   ....[0]....
.L_28:
        /*0044*/ 	.word	0xffffffff


	//   ....[1]....
        /*0048*/ 	.word	0xffffffff


	//   ....[2]....
        /*004c*/ 	.word	0xffffffff


	//   ....[3]....
        /*0050*/ 	.word	0xffffffff


	//   ....[4]....
        /*0054*/ 	.word	0xffffffff


	//   ....[5]....
        /*0058*/ 	.word	0xffffffff


	//----- nvinfo : EIATTR_COOP_GROUP_INSTR_OFFSETS
	.align		4
.L_29:
        /*005c*/ 	.byte	0x04, 0x28
        /*005e*/ 	.short	(.L_31 - .L_30)


	//   ....[0]....
.L_30:
        /*0060*/ 	.word	0x00000060


	//   ....[1]....
        /*0064*/ 	.word	0x00000070


	//   ....[2]....
        /*0068*/ 	.word	0x00000130


	//   ....[3]....
        /*006c*/ 	.word	0x00000330


	//   ....[4]....
        /*0070*/ 	.word	0x000007f0


	//   ....[5]....
        /*0074*/ 	.word	0x00001470


	//----- nvinfo : EIATTR_REG_RECONFIG
	.align		4
.L_31:
        /*0078*/ 	.byte	0x01, 0x54
	.zero		2


	//----- nvinfo : EIATTR_SYSCALL_OFFSETS
	.align		4
        /*007c*/ 	.byte	0x04, 0x46
        /*007e*/ 	.short	(.L_33 - .L_32)


	//   ....[0]....
.L_32:
        /*0080*/ 	.word	0x00001660


	//----- nvinfo : EIATTR_MBARRIER_INSTR_OFFSETS
	.align		4
.L_33:
        /*0084*/ 	.byte	0x04, 0x39
        /*0086*/ 	.short	(.L_35 - .L_34)


	//   ....[0]....
.L_34:
        /*0088*/ 	.word	0x00000230
        /*008c*/ 	.word	0x000000ff
        /*0090*/ 	.word	0x00000000
        /*0094*/ 	.short	0x0100
        /*0096*/ 	.byte	0x08
	.zero		1


	//   ....[1]....
        /*0098*/ 	.word	0x00000240
        /*009c*/ 	.word	0x000000ff
        /*00a0*/ 	.word	0x00000038
        /*00a4*/ 	.short	0x0100
        /*00a6*/ 	.byte	0x08
	.zero		1


	//   ....[2]....
        /*00a8*/ 	.word	0x00000250
        /*00ac*/ 	.word	0x000000ff
        /*00b0*/ 	.word	0x00000008
        /*00b4*/ 	.short	0x0100
        /*00b6*/ 	.byte	0x08
	.zero		1


	//   ....[3]....
        /*00b8*/ 	.word	0x00000260
        /*00bc*/ 	.word	0x000000ff
        /*00c0*/ 	.word	0x00000040
        /*00c4*/ 	.short	0x0100
        /*00c6*/ 	.byte	0x08
	.zero		1


	//   ....[4]....
        /*00c8*/ 	.word	0x00000270
        /*00cc*/ 	.word	0x000000ff
        /*00d0*/ 	.word	0x00000010
        /*00d4*/ 	.short	0x0100
        /*00d6*/ 	.byte	0x08
	.zero		1


	//   ....[5]....
        /*00d8*/ 	.word	0x00000280
        /*00dc*/ 	.word	0x000000ff
        /*00e0*/ 	.word	0x00000048
        /*00e4*/ 	.short	0x0100
        /*00e6*/ 	.byte	0x08
	.zero		1


	//   ....[6]....
        /*00e8*/ 	.word	0x00000290
        /*00ec*/ 	.word	0x000000ff
        /*00f0*/ 	.word	0x00000018
        /*00f4*/ 	.short	0x0100
        /*00f6*/ 	.byte	0x08
	.zero		1


	//   ....[7]....
        /*00f8*/ 	.word	0x000002a0
        /*00fc*/ 	.word	0x000000ff
        /*0100*/ 	.word	0x00000050
        /*0104*/ 	.short	0x0100
        /*0106*/ 	.byte	0x08
	.zero		1


	//   ....[8]....
        /*0108*/ 	.word	0x000002b0
        /*010c*/ 	.word	0x000000ff
        /*0110*/ 	.word	0x00000020
        /*0114*/ 	.short	0x0100
        /*0116*/ 	.byte	0x08
	.zero		1


	//   ....[9]....
        /*0118*/ 	.word	0x000002c0
        /*011c*/ 	.word	0x000000ff
        /*0120*/ 	.word	0x00000058
        /*0124*/ 	.short	0x0100
        /*0126*/ 	.byte	0x08
	.zero		1


	//   ....[10]....
        /*0128*/ 	.word	0x000002d0
        /*012c*/ 	.word	0x000000ff
        /*0130*/ 	.word	0x00000028
        /*0134*/ 	.short	0x0100
        /*0136*/ 	.byte	0x08
	.zero		1


	//   ....[11]....
        /*0138*/ 	.word	0x000002e0
        /*013c*/ 	.word	0x000000ff
        /*0140*/ 	.word	0x00000060
        /*0144*/ 	.short	0x0100
        /*0146*/ 	.byte	0x08
	.zero		1


	//   ....[12]....
        /*0148*/ 	.word	0x000002f0
        /*014c*/ 	.word	0x000000ff
        /*0150*/ 	.word	0x00000030
        /*0154*/ 	.short	0x0100
        /*0156*/ 	.byte	0x08
	.zero		1


	//   ....[13]....
        /*0158*/ 	.word	0x00000300
        /*015c*/ 	.word	0x000000ff
        /*0160*/ 	.word	0x00000068
        /*0164*/ 	.short	0x0100
        /*0166*/ 	.byte	0x08
	.zero		1


	//   ....[14]....
        /*0168*/ 	.word	0x00000720
        /*016c*/ 	.word	0x000000ff
        /*0170*/ 	.word	0x00000080
        /*0174*/ 	.short	0x0100
        /*0176*/ 	.byte	0x06
	.zero		1


	//   ....[15]....
        /*0178*/ 	.word	0x000007a0
        /*017c*/ 	.word	0x000000ff
        /*0180*/ 	.word	0x00000088
        /*0184*/ 	.short	0x0100
        /*0186*/ 	.byte	0x06
	.zero		1


	//   ....[16]....
        /*0188*/ 	.word	0x00001720
        /*018c*/ 	.word	0x00000003
        /*0190*/ 	.word	0x00000000
        /*0194*/ 	.short	0x010a
        /*0196*/ 	.byte	0x3f
	.zero		1


	//   ....[17]....
        /*0198*/ 	.word	0x00001780
        /*019c*/ 	.word	0x00000003
        /*01a0*/ 	.word	0x00000000
        /*01a4*/ 	.short	0x010a
        /*01a6*/ 	.byte	0x3f
	.zero		1


	//   ....[18]....
        /*01a8*/ 	.word	0x00001b00
        /*01ac*/ 	.word	0x00000005
        /*01b0*/ 	.word	0x00000000
        /*01b4*/ 	.short	0x010a
        /*01b6*/ 	.byte	0x3f
	.zero		1


	//   ....[19]....
        /*01b8*/ 	.word	0x00001b40
        /*01bc*/ 	.word	0x00000005
        /*01c0*/ 	.word	0x00000000
        /*01c4*/ 	.short	0x010a
        /*01c6*/ 	.byte	0x3f
	.zero		1


	//   ....[20]....
        /*01c8*/ 	.word	0x00001da0
        /*01cc*/ 	.word	0x00000004
        /*01d0*/ 	.word	0x00000000
        /*01d4*/ 	.short	0x0101
        /*01d6*/ 	.byte	0x3f
	.zero		1


	//   ....[21]....
        /*01d8*/ 	.word	0x00001fc0
        /*01dc*/ 	.word	0x00000000
        /*01e0*/ 	.word	0x00000000
        /*01e4*/ 	.short	0x0101
        /*01e6*/ 	.byte	0x3f
	.zero		1


	//   ....[22]....
        /*01e8*/ 	.word	0x000070c0
        /*01ec*/ 	.word	0x00000017
        /*01f0*/ 	.word	0x00000038
        /*01f4*/ 	.short	0x010a
        /*01f6*/ 	.byte	0x3f
	.zero		1


	//   ....[23]....
        /*01f8*/ 	.word	0x000074c0
        /*01fc*/ 	.word	0x00000006
        /*0200*/ 	.word	0x00000088
        /*0204*/ 	.short	0x0101
        /*0206*/ 	.byte	0x3f
	.zero		1


	//   ....[24]....
        /*0208*/ 	.word	0x00007bb0
        /*020c*/ 	.word	0x00000007
        /*0210*/ 	.word	0x00000000
        /*0214*/ 	.short	0x010a
        /*0216*/ 	.byte	0x3f
	.zero		1


	//   ....[25]....
        /*0218*/ 	.word	0x00007c30
        /*021c*/ 	.word	0x00000006
        /*0220*/ 	.word	0x00000000
        /*0224*/ 	.short	0x010a
        /*0226*/ 	.byte	0x3f
	.zero		1


	//   ....[26]....
        /*0228*/ 	.word	0x00007cc0
        /*022c*/ 	.word	0x00000007
        /*0230*/ 	.word	0x00000000
        /*0234*/ 	.short	0x010a
        /*0236*/ 	.byte	0x3f
	.zero		1


	//   ....[27]....
        /*0238*/ 	.word	0x00007d50
        /*023c*/ 	.word	0x00000006
        /*0240*/ 	.word	0x00000000
        /*0244*/ 	.short	0x010a
        /*0246*/ 	.byte	0x3f
	.zero		1


	//   ....[28]....
        /*0248*/ 	.word	0x00007de0
        /*024c*/ 	.word	0x00000007
        /*0250*/ 	.word	0x00000000
        /*0254*/ 	.short	0x010a
        /*0256*/ 	.byte	0x3f
	.zero		1


	//   ....[29]....
        /*0258*/ 	.word	0x00007e70
        /*025c*/ 	.word	0x00000006
        /*0260*/ 	.word	0x00000000
        /*0264*/ 	.short	0x010a
        /*0266*/ 	.byte	0x3f
	.zero		1


	//   ....[30]....
        /*0268*/ 	.word	0x00007f00
        /*026c*/ 	.word	0x00000005
        /*0270*/ 	.word	0x00000000
        /*0274*/ 	.short	0x010a
        /*0276*/ 	.byte	0x3f
	.zero		1


	//   ....[31]....
        /*0278*/ 	.word	0x00007f60
        /*027c*/ 	.word	0x00000003
        /*0280*/ 	.word	0x00000000
        /*0284*/ 	.short	0x010a
        /*0286*/ 	.byte	0x3f
	.zero		1


	//   ....[32]....
        /*0288*/ 	.word	0x00007fb0
        /*028c*/ 	.word	0x00000005
        /*0290*/ 	.word	0x00000000
        /*0294*/ 	.short	0x010a
        /*0296*/ 	.byte	0x3f
	.zero		1


	//   ....[33]....
        /*0298*/ 	.word	0x00008080
        /*029c*/ 	.word	0x00000017
        /*02a0*/ 	.word	0x00000038
        /*02a4*/ 	.short	0x010a
        /*02a6*/ 	.byte	0x3f
	.zero		1


	//   ....[34]....
        /*02a8*/ 	.word	0x00008150
        /*02ac*/ 	.word	0x00000007
        /*02b0*/ 	.word	0x00000000
        /*02b4*/ 	.short	0x010a
        /*02b6*/ 	.byte	0x3f
	.zero		1


	//   ....[35]....
        /*02b8*/ 	.word	0x000081a0
        /*02bc*/ 	.word	0x00000006
        /*02c0*/ 	.word	0x00000000
        /*02c4*/ 	.short	0x010a
        /*02c6*/ 	.byte	0x3f
	.zero		1


	//   ....[36]....
        /*02c8*/ 	.word	0x000081f0
        /*02cc*/ 	.word	0x00000007
        /*02d0*/ 	.word	0x00000000
        /*02d4*/ 	.short	0x010a
        /*02d6*/ 	.byte	0x3f
	.zero		1


	//   ....[37]....
        /*02d8*/ 	.word	0x00008240
        /*02dc*/ 	.word	0x00000006
        /*02e0*/ 	.word	0x00000000
        /*02e4*/ 	.short	0x010a
        /*02e6*/ 	.byte	0x3f
	.zero		1


	//   ....[38]....
        /*02e8*/ 	.word	0x00008290
        /*02ec*/ 	.word	0x00000007
        /*02f0*/ 	.word	0x00000000
        /*02f4*/ 	.short	0x010a
        /*02f6*/ 	.byte	0x3f
	.zero		1


	//   ....[39]....
        /*02f8*/ 	.word	0x000082e0
        /*02fc*/ 	.word	0x00000006
        /*0300*/ 	.word	0x00000000
        /*0304*/ 	.short	0x010a
        /*0306*/ 	.byte	0x3f
	.zero		1


	//----- nvinfo : EIATTR_NUM_MBARRIERS
	.align		4
.L_35:
        /*0308*/ 	.byte	0x03, 0x38
        /*030a*/ 	.short	0x0010


	//----- nvinfo : EIATTR_EXIT_INSTR_OFFSETS
	.align		4
        /*030c*/ 	.byte	0x04, 0x1c
        /*030e*/ 	.short	(.L_37 - .L_36)


	//   ....[0]....
.L_36:
        /*0310*/ 	.word	0x000009c0


	//   ....[1]....
        /*0314*/ 	.word	0x000011d0


	//   ....[2]....
        /*0318*/ 	.word	0x00006850


	//   ....[3]....
        /*031c*/ 	.word	0x00006db0


	//   ....[4]....
        /*0320*/ 	.word	0x00007f50


	//----- nvinfo : EIATTR_MAX_THREADS
	.align		4
.L_37:
        /*0324*/ 	.byte	0x04, 0x05
        /*0326*/ 	.short	(.L_39 - .L_38)
.L_38:
        /*0328*/ 	.word	0x00000180
        /*032c*/ 	.word	0x00000001
        /*0330*/ 	.word	0x00000001


	//----- nvinfo : EIATTR_CRS_STACK_SIZE
	.align		4
.L_39:
        /*0334*/ 	.byte	0x04, 0x1e
        /*0336*/ 	.short	(.L_41 - .L_40)
.L_40:
        /*0338*/ 	.word	0x00000000


	//----- nvinfo : EIATTR_CBANK_PARAM_SIZE
	.align		4
.L_41:
        /*033c*/ 	.byte	0x03, 0x19
        /*033e*/ 	.short	0x0470


	//----- nvinfo : EIATTR_PARAM_CBANK
	.align		4
        /*0340*/ 	.byte	0x04, 0x0a
        /*0342*/ 	.short	(.L_43 - .L_42)
	.align		4
.L_42:
        /*0344*/ 	.word	index@(.nv.constant0._ZN7cutlass13device_kernelINS_4gemm6kernel13GemmUniversalIN4cute5tupleIJiiiiEEENS1_10collective13CollectiveMmaINS1_34MainloopSm90TmaGmmaWarpSpecializedILi7ENS5_IJNS4_1CILi1EEENSA_ILi2EEESB_EEENS1_35KernelTmaWarpSpecializedCooperativeEEENS5_IJNSA_ILi128EEESG_NSA_ILi64EEEEEENS_6half_tENS5_IJlSB_lEEESJ_SK_NS4_8TiledMMAINS4_8MMA_AtomIJNS4_4SM904GMMA26MMA_64x128x16_F32F16F16_SSILNSO_5MajorE0ELSQ_0ELNSO_7ScaleInE1ELSR_1EEEEEENS4_6LayoutINS5_IJSC_SB_SB_EEENS5_IJSB_NSA_ILi0EEESW_EEEEENS5_IJNS4_10UnderscoreESZ_SZ_EEEEENS4_23SM90_TMA_LOAD_MULTICASTENS4_14ComposedLayoutINS4_7SwizzleILi3ELi4ELi3EEENS4_18smem_ptr_flag_bitsILi16EEENSU_INS5_IJNSA_ILi8EEESH_EEENS5_IJSH_SB_EEEEEEEvNS4_8identityENS4_13SM90_TMA_LOADES1C_vS1D_EENS_8epilogue10collective6detail29Sm90TmaWarpSpecializedAdapterINS1H_15DefaultEpilogueISJ_SK_SK_NS1G_6thread17LinearCombinationISJ_Li1EffLNS1L_9ScaleType4KindE0ELNS_15FloatRoundStyleE2ESJ_EENS1_15EpilogueDefaultEEEEEvvEEEEvNT_6ParamsE)
        /*0348*/ 	.short	0x0210
        /*034a*/ 	.short	0x0470


	//----- nvinfo : EIATTR_SW_WAR
	.align		4
.L_43:
        /*034c*/ 	.byte	0x04, 0x36
        /*034e*/ 	.short	(.L_45 - .L_44)
.L_44:
        /*0350*/ 	.word	0x00000008
.L_45:


//--------------------- .nv.callgraph             --------------------------
	.section	.nv.callgraph,"",@"SHT_CUDA_CALLGRAPH"
	.align	4
	.sectionentsize	8
	.align		4
        /*0000*/ 	.word	0x00000000
	.align		4
        /*0004*/ 	.word	0xffffffff
	.align		4
        /*0008*/ 	.word	index@(_ZN7cutlass13device_kernelINS_4gemm6kernel13GemmUniversalIN4cute5tupleIJiiiiEEENS1_10collective13CollectiveMmaINS1_34MainloopSm90TmaGmmaWarpSpecializedILi7ENS5_IJNS4_1CILi1EEENSA_ILi2EEESB_EEENS1_35KernelTmaWarpSpecializedCooperativeEEENS5_IJNSA_ILi128EEESG_NSA_ILi64EEEEEENS_6half_tENS5_IJlSB_lEEESJ_SK_NS4_8TiledMMAINS4_8MMA_AtomIJNS4_4SM904GMMA26MMA_64x128x16_F32F16F16_SSILNSO_5MajorE0ELSQ_0ELNSO_7ScaleInE1ELSR_1EEEEEENS4_6LayoutINS5_IJSC_SB_SB_EEENS5_IJSB_NSA_ILi0EEESW_EEEEENS5_IJNS4_10UnderscoreESZ_SZ_EEEEENS4_23SM90_TMA_LOAD_MULTICASTENS4_14ComposedLayoutINS4_7SwizzleILi3ELi4ELi3EEENS4_18smem_ptr_flag_bitsILi16EEENSU_INS5_IJNSA_ILi8EEESH_EEENS5_IJSH_SB_EEEEEEEvNS4_8identityENS4_13SM90_TMA_LOADES1C_vS1D_EENS_8epilogue10collective6detail29Sm90TmaWarpSpecializedAdapterINS1H_15DefaultEpilogueISJ_SK_SK_NS1G_6thread17LinearCombinationISJ_Li1EffLNS1L_9ScaleType4KindE0ELNS_15FloatRoundStyleE2ESJ_EENS1_15EpilogueDefaultEEEEEvvEEEEvNT_6ParamsE)
	.align		4
        /*000c*/ 	.word	index@(__assertfail)
	.align		4
        /*0010*/ 	.word	0x00000000
	.align		4
        /*0014*/ 	.word	0xfffffffe
	.align		4
        /*0018*/ 	.word	0x00000000
	.align		4
        /*001c*/ 	.word	0xfffffffd
	.align		4
        /*0020*/ 	.word	0x00000000
	.align		4
        /*0024*/ 	.word	0xfffffffc


//--------------------- .nv.constant4             --------------------------
	.section	.nv.constant4,"a",@progbits
	.align	8
	.align		8
.nv.constant4:
        /*0000*/ 	.dword	__assertfail
	.align		8
        /*0008*/ 	.dword	__unnamed_1
	.align		8
        /*0010*/ 	.dword	_ZN40_INTERNAL_60b126c7_4_k_cu_f6d4e7b5_206294cuda3std3__45__cpo5beginE
	.align		8
        /*0018*/ 	.dword	_ZN40_INTERNAL_60b126c7_4_k_cu_f6d4e7b5_206294cuda3std3__45__cpo3endE
	.align		8
        /*0020*/ 	.dword	_ZN40_INTERNAL_60b126c7_4_k_cu_f6d4e7b5_206294cuda3std3__45__cpo6cbeginE
	.align		8
        /*0028*/ 	.dword	_ZN40_INTERNAL_60b126c7_4_k_cu_f6d4e7b5_206294cuda3std3__45__cpo4cendE
	.align		8
        /*0030*/ 	.dword	_ZN40_INTERNAL_60b126c7_4_k_cu_f6d4e7b5_206294cuda3std3__442_GLOBAL__N__60b126c7_4_k_cu_f6d4e7b5_206296ignoreE
	.align		8
        /*0038*/ 	.dword	_ZN40_INTERNAL_60b126c7_4_k_cu_f6d4e7b5_206294cuda3std3__419piecewise_constructE
	.align		8
        /*0040*/ 	.dword	_ZN40_INTERNAL_60b126c7_4_k_cu_f6d4e7b5_206294cuda3std3__48in_placeE
	.align		8
        /*0048*/ 	.dword	_ZN40_INTERNAL_60b126c7_4_k_cu_f6d4e7b5_206294cuda3std6ranges3__45__cpo4swapE
	.align		8
        /*0050*/ 	.dword	_ZN40_INTERNAL_60b126c7_4_k_cu_f6d4e7b5_206294cuda3std6ranges3__45__cpo9iter_moveE
	.align		8
        /*0058*/ 	.dword	_ZN40_INTERNAL_60b126c7_4_k_cu_f6d4e7b5_206294cute7productE
	.align		8
        /*0060*/ 	.dword	_ZN40_INTERNAL_60b126c7_4_k_cu_f6d4e7b5_206294cute1_E
	.align		8
        /*0068*/ 	.dword	$str$22
	.align		8
        /*0070*/ 	.dword	$str$23


//--------------------- .text._ZN7cutlass13device_kernelINS_4gemm6kernel13GemmUniversalIN4cute5tupleIJiiiiEEENS1_10collective13CollectiveMmaINS1_34MainloopSm90TmaGmmaWarpSpecializedILi7ENS5_IJNS4_1CILi1EEENSA_ILi2EEESB_EEENS1_35KernelTmaWarpSpecializedCooperativeEEENS5_IJNSA_ILi128EEESG_NSA_ILi64EEEEEENS_6half_tENS5_IJlSB_lEEESJ_SK_NS4_8TiledMMAINS4_8MMA_AtomIJNS4_4SM904GMMA26MMA_64x128x16_F32F16F16_SSILNSO_5MajorE0ELSQ_0ELNSO_7ScaleInE1ELSR_1EEEEEENS4_6LayoutINS5_IJSC_SB_SB_EEENS5_IJSB_NSA_ILi0EEESW_EEEEENS5_IJNS4_10UnderscoreESZ_SZ_EEEEENS4_23SM90_TMA_LOAD_MULTICASTENS4_14ComposedLayoutINS4_7SwizzleILi3ELi4ELi3EEENS4_18smem_ptr_flag_bitsILi16EEENSU_INS5_IJNSA_ILi8EEESH_EEENS5_IJSH_SB_EEEEEEEvNS4_8identityENS4_13SM90_TMA_LOADES1C_vS1D_EENS_8epilogue10collective6detail29Sm90TmaWarpSpecializedAdapterINS1H_15DefaultEpilogueISJ_SK_SK_NS1G_6thread17LinearCombinationISJ_Li1EffLNS1L_9ScaleType4KindE0ELNS_15FloatRoundStyleE2ESJ_EENS1_15EpilogueDefaultEEEEEvvEEEEvNT_6ParamsE --------------------------
	.section	.text._ZN7cutlass13device_kernelINS_4gemm6kernel13GemmUniversalIN4cute5tupleIJiiiiEEENS1_10collective13CollectiveMmaINS1_34MainloopSm90TmaGmmaWarpSpecializedILi7ENS5_IJNS4_1CILi1EEENSA_ILi2EEESB_EEENS1_35KernelTmaWarpSpecializedCooperativeEEENS5_IJNSA_ILi128EEESG_NSA_ILi64EEEEEENS_6half_tENS5_IJlSB_lEEESJ_SK_NS4_8TiledMMAINS4_8MMA_AtomIJNS4_4SM904GMMA26MMA_64x128x16_F32F16F16_SSILNSO_5MajorE0ELSQ_0ELNSO_7ScaleInE1ELSR_1EEEEEENS4_6LayoutINS5_IJSC_SB_SB_EEENS5_IJSB_NSA_ILi0EEESW_EEEEENS5_IJNS4_10UnderscoreESZ_SZ_EEEEENS4_23SM90_TMA_LOAD_MULTICASTENS4_14ComposedLayoutINS4_7SwizzleILi3ELi4ELi3EEENS4_18smem_ptr_flag_bitsILi16EEENSU_INS5_IJNSA_ILi8EEESH_EEENS5_IJSH_SB_EEEEEEEvNS4_8identityENS4_13SM90_TMA_LOADES1C_vS1D_EENS_8epilogue10collective6detail29Sm90TmaWarpSpecializedAdapterINS1H_15DefaultEpilogueISJ_SK_SK_NS1G_6thread17LinearCombinationISJ_Li1EffLNS1L_9ScaleType4KindE0ELNS_15FloatRoundStyleE2ESJ_EENS1_15EpilogueDefaultEEEEEvvEEEEvNT_6ParamsE,"ax",@progbits
	.align	128
.text._ZN7cutlass13device_kernelINS_4gemm6kernel13GemmUniversalIN4cute5tupleIJiiiiEEENS1_10collective13CollectiveMmaINS1_34MainloopSm90TmaGmmaWarpSpecializedILi7ENS5_IJNS4_1CILi1EEENSA_ILi2EEESB_EEENS1_35KernelTmaWarpSpecializedCooperativeEEENS5_IJNSA_ILi128EEESG_NSA_ILi64EEEEEENS_6half_tENS5_IJlSB_lEEESJ_SK_NS4_8TiledMMAINS4_8MMA_AtomIJNS4_4SM904GMMA26MMA_64x128x16_F32F16F16_SSILNSO_5MajorE0ELSQ_0ELNSO_7ScaleInE1ELSR_1EEEEEENS4_6LayoutINS5_IJSC_SB_SB_EEENS5_IJSB_NSA_ILi0EEESW_EEEEENS5_IJNS4_10UnderscoreESZ_SZ_EEEEENS4_23SM90_TMA_LOAD_MULTICASTENS4_14ComposedLayoutINS4_7SwizzleILi3ELi4ELi3EEENS4_18smem_ptr_flag_bitsILi16EEENSU_INS5_IJNSA_ILi8EEESH_EEENS5_IJSH_SB_EEEEEEEvNS4_8identityENS4_13SM90_TMA_LOADES1C_vS1D_EENS_8epilogue10collective6detail29Sm90TmaWarpSpecializedAdapterINS1H_15DefaultEpilogueISJ_SK_SK_NS1G_6thread17LinearCombinationISJ_Li1EffLNS1L_9ScaleType4KindE0ELNS_15FloatRoundStyleE2ESJ_EENS1_15EpilogueDefaultEEEEEvvEEEEvNT_6ParamsE:
        .type           _ZN7cutlass13device_kernelINS_4gemm6kernel13GemmUniversalIN4cute5tupleIJiiiiEEENS1_10collective13CollectiveMmaINS1_34MainloopSm90TmaGmmaWarpSpecializedILi7ENS5_IJNS4_1CILi1EEENSA_ILi2EEESB_EEENS1_35KernelTmaWarpSpecializedCooperativeEEENS5_IJNSA_ILi128EEESG_NSA_ILi64EEEEEENS_6half_tENS5_IJlSB_lEEESJ_SK_NS4_8TiledMMAINS4_8MMA_AtomIJNS4_4SM904GMMA26MMA_64x128x16_F32F16F16_SSILNSO_5MajorE0ELSQ_0ELNSO_7ScaleInE1ELSR_1EEEEEENS4_6LayoutINS5_IJSC_SB_SB_EEENS5_IJSB_NSA_ILi0EEESW_EEEEENS5_IJNS4_10UnderscoreESZ_SZ_EEEEENS4_23SM90_TMA_LOAD_MULTICASTENS4_14ComposedLayoutINS4_7SwizzleILi3ELi4ELi3EEENS4_18smem_ptr_flag_bitsILi16EEENSU_INS5_IJNSA_ILi8EEESH_EEENS5_IJSH_SB_EEEEEEEvNS4_8identityENS4_13SM90_TMA_LOADES1C_vS1D_EENS_8epilogue10collective6detail29Sm90TmaWarpSpecializedAdapterINS1H_15DefaultEpilogueISJ_SK_SK_NS1G_6thread17LinearCombinationISJ_Li1EffLNS1L_9ScaleType4KindE0ELNS_15FloatRoundStyleE2ESJ_EENS1_15EpilogueDefaultEEEEEvvEEEEvNT_6ParamsE,@function
        .size           _ZN7cutlass13device_kernelINS_4gemm6kernel13GemmUniversalIN4cute5tupleIJiiiiEEENS1_10collective13CollectiveMmaINS1_34MainloopSm90TmaGmmaWarpSpecializedILi7ENS5_IJNS4_1CILi1EEENSA_ILi2EEESB_EEENS1_35KernelTmaWarpSpecializedCooperativeEEENS5_IJNSA_ILi128EEESG_NSA_ILi64EEEEEENS_6half_tENS5_IJlSB_lEEESJ_SK_NS4_8TiledMMAINS4_8MMA_AtomIJNS4_4SM904GMMA26MMA_64x128x16_F32F16F16_SSILNSO_5MajorE0ELSQ_0ELNSO_7ScaleInE1ELSR_1EEEEEENS4_6LayoutINS5_IJSC_SB_SB_EEENS5_IJSB_NSA_ILi0EEESW_EEEEENS5_IJNS4_10UnderscoreESZ_SZ_EEEEENS4_23SM90_TMA_LOAD_MULTICASTENS4_14ComposedLayoutINS4_7SwizzleILi3ELi4ELi3EEENS4_18smem_ptr_flag_bitsILi16EEENSU_INS5_IJNSA_ILi8EEESH_EEENS5_IJSH_SB_EEEEEEEvNS4_8identityENS4_13SM90_TMA_LOADES1C_vS1D_EENS_8epilogue10collective6detail29Sm90TmaWarpSpecializedAdapterINS1H_15DefaultEpilogueISJ_SK_SK_NS1G_6thread17LinearCombinationISJ_Li1EffLNS1L_9ScaleType4KindE0ELNS_15FloatRoundStyleE2ESJ_EENS1_15EpilogueDefaultEEEEEvvEEEEvNT_6ParamsE,(.L_x_205 - _ZN7cutlass13device_kernelINS_4gemm6kernel13GemmUniversalIN4cute5tupleIJiiiiEEENS1_10collective13CollectiveMmaINS1_34MainloopSm90TmaGmmaWarpSpecializedILi7ENS5_IJNS4_1CILi1EEENSA_ILi2EEESB_EEENS1_35KernelTmaWarpSpecializedCooperativeEEENS5_IJNSA_ILi128EEESG_NSA_ILi64EEEEEENS_6half_tENS5_IJlSB_lEEESJ_SK_NS4_8TiledMMAINS4_8MMA_AtomIJNS4_4SM904GMMA26MMA_64x128x16_F32F16F16_SSILNSO_5MajorE0ELSQ_0ELNSO_7ScaleInE1ELSR_1EEEEEENS4_6LayoutINS5_IJSC_SB_SB_EEENS5_IJSB_NSA_ILi0EEESW_EEEEENS5_IJNS4_10UnderscoreESZ_SZ_EEEEENS4_23SM90_TMA_LOAD_MULTICASTENS4_14ComposedLayoutINS4_7SwizzleILi3ELi4ELi3EEENS4_18smem_ptr_flag_bitsILi16EEENSU_INS5_IJNSA_ILi8EEESH_EEENS5_IJSH_SB_EEEEEEEvNS4_8identityENS4_13SM90_TMA_LOADES1C_vS1D_EENS_8epilogue10collective6detail29Sm90TmaWarpSpecializedAdapterINS1H_15DefaultEpilogueISJ_SK_SK_NS1G_6thread17LinearCombinationISJ_Li1EffLNS1L_9ScaleType4KindE0ELNS_15FloatRoundStyleE2ESJ_EENS1_15EpilogueDefaultEEEEEvvEEEEvNT_6ParamsE)
        .other          _ZN7cutlass13device_kernelINS_4gemm6kernel13GemmUniversalIN4cute5tupleIJiiiiEEENS1_10collective13CollectiveMmaINS1_34MainloopSm90TmaGmmaWarpSpecializedILi7ENS5_IJNS4_1CILi1EEENSA_ILi2EEESB_EEENS1_35KernelTmaWarpSpecializedCooperativeEEENS5_IJNSA_ILi128EEESG_NSA_ILi64EEEEEENS_6half_tENS5_IJlSB_lEEESJ_SK_NS4_8TiledMMAINS4_8MMA_AtomIJNS4_4SM904GMMA26MMA_64x128x16_F32F16F16_SSILNSO_5MajorE0ELSQ_0ELNSO_7ScaleInE1ELSR_1EEEEEENS4_6LayoutINS5_IJSC_SB_SB_EEENS5_IJSB_NSA_ILi0EEESW_EEEEENS5_IJNS4_10UnderscoreESZ_SZ_EEEEENS4_23SM90_TMA_LOAD_MULTICASTENS4_14ComposedLayoutINS4_7SwizzleILi3ELi4ELi3EEENS4_18smem_ptr_flag_bitsILi16EEENSU_INS5_IJNSA_ILi8EEESH_EEENS5_IJSH_SB_EEEEEEEvNS4_8identityENS4_13SM90_TMA_LOADES1C_vS1D_EENS_8epilogue10collective6detail29Sm90TmaWarpSpecializedAdapterINS1H_15DefaultEpilogueISJ_SK_SK_NS1G_6thread17LinearCombinationISJ_Li1EffLNS1L_9ScaleType4KindE0ELNS_15FloatRoundStyleE2ESJ_EENS1_15EpilogueDefaultEEEEEvvEEEEvNT_6ParamsE,@"STO_CUDA_ENTRY STV_DEFAULT"
_ZN7cutlass13device_kernelINS_4gemm6kernel13GemmUniversalIN4cute5tupleIJiiiiEEENS1_10collective13CollectiveMmaINS1_34MainloopSm90TmaGmmaWarpSpecializedILi7ENS5_IJNS4_1CILi1EEENSA_ILi2EEESB_EEENS1_35KernelTmaWarpSpecializedCooperativeEEENS5_IJNSA_ILi128EEESG_NSA_ILi64EEEEEENS_6half_tENS5_IJlSB_lEEESJ_SK_NS4_8TiledMMAINS4_8MMA_AtomIJNS4_4SM904GMMA26MMA_64x128x16_F32F16F16_SSILNSO_5MajorE0ELSQ_0ELNSO_7ScaleInE1ELSR_1EEEEEENS4_6LayoutINS5_IJSC_SB_SB_EEENS5_IJSB_NSA_ILi0EEESW_EEEEENS5_IJNS4_10UnderscoreESZ_SZ_EEEEENS4_23SM90_TMA_LOAD_MULTICASTENS4_14ComposedLayoutINS4_7SwizzleILi3ELi4ELi3EEENS4_18smem_ptr_flag_bitsILi16EEENSU_INS5_IJNSA_ILi8EEESH_EEENS5_IJSH_SB_EEEEEEEvNS4_8identityENS4_13SM90_TMA_LOADES1C_vS1D_EENS_8epilogue10collective6detail29Sm90TmaWarpSpecializedAdapterINS1H_15DefaultEpilogueISJ_SK_SK_NS1G_6thread17LinearCombinationISJ_Li1EffLNS1L_9ScaleType4KindE0ELNS_15FloatRoundStyleE2ESJ_EENS1_15EpilogueDefaultEEEEEvvEEEEvNT_6ParamsE:
[----:B------:R-:W0:Y:S01]  /*0000*/  LDC R1, c[0x0][0x28] ;  /* 0x00000a00ff017b82 */ /* 0x000e220000000800 */
[----:B------:R-:W1:Y:S01]  /*0010*/  S2R R94, SR_TID.X ;  /* 0x00000000005e7919 */ /* 0x000e620000002100 */
[----:B------:R-:W-:Y:S01]  /*0020*/  ELECT P0, URZ, PT ;  /* 0x00000000003f782f */ /* 0x000fe20003800000 */
[----:B------:R-:W-:Y:S01]  /*0030*/  BSSY B0, `(.L_x_0) ;  /* 0x000000f000007945 */ /* 0x000fe20003800000 */
[--C-:B-1----:R-:W-:Y:S02]  /*0040*/  SHF.R.U32.HI R0, RZ, 0x5, R94.reuse ;  /* 0x00000005ff007819 */ /* 0x102fe4000001165e */
[----:B------:R-:W-:-:S03]  /*0050*/  SHF.R.U32.HI R6, RZ, 0x7, R94 ;  /* 0x00000007ff067819 */ /* 0x000fc6000001165e */
[----:B------:R-:W1:Y:S04]  /*0060*/  SHFL.IDX PT, R3, R0, RZ, 0x1f ;  /* 0x00001fff00037589 */ /* 0x000e6800000e0000 */
[----:B------:R2:W3:Y:S01]  /*0070*/  SHFL.IDX PT, R2, R6, RZ, 0x1f ;  /* 0x00001fff06027589 */ /* 0x0004e200000e0000 */
[----:B-1----:R-:W-:-:S13]  /*0080*/  ISETP.NE.OR P0, PT, R3, RZ, !P0 ;  /* 0x000000ff0300720c */ /* 0x002fda0004705670 */
[----:B0-23--:R-:W-:Y:S05]  /*0090*/  @P0 BRA `(.L_x_1) ;  /* 0x0000000000200947 */ /* 0x00dfea0003800000 */
[----:B------:R-:W-:Y:S02]  /*00a0*/  ULDC.64 UR4, c[0x0][0x198] ;  /* 0x0000660000047ab9 */ /* 0x000fe40000000a00 */
[----:B------:R-:W-:Y:S02]  /*00b0*/  UIADD3 UR6, UP0, UR4, 0xf0, URZ ;  /* 0x000000f004067890 */ /* 0x000fe4000ff1e03f */
[----:B------:R-:W-:Y:S02]  /*00c0*/  UIADD3 UR4, UP1, UR4, 0x1f0, URZ ;  /* 0x000001f004047890 */ /* 0x000fe4000ff3e03f */
[----:B------:R-:W-:Y:S02]  /*00d0*/  UIADD3.X UR7, URZ, UR5, URZ, UP0, !UPT ;  /* 0x000000053f077290 */ /* 0x000fe400087fe43f */
[----:B------:R-:W-:-:S07]  /*00e0*/  UIADD3.X UR5, URZ, UR5, URZ, UP1, !UPT ;  /* 0x000000053f057290 */ /* 0x000fce0008ffe43f */
[----:B------:R0:W-:Y:S02]  /*00f0*/  UTMACCTL.PF [UR6] ;  /* 0x00000000060079b9 */ /* 0x0001e40008040000 */
[----:B------:R0:W-:Y:S02]  /*0100*/  UTMACCTL.PF [UR4] ;  /* 0x00000000040079b9 */ /* 0x0001e40008040000 */
[----:B0-----:R-:W-:Y:S01]  /*0110*/  NOP ;  /* 0x0000000000007918 */ /* 0x001fe20000000000 */
.L_x_1:
[----:B------:R-:W-:Y:S05]  /*0120*/  BSYNC B0 ;  /* 0x0000000000007941 */ /* 0x000fea0003800000 */
.L_x_0:
[----:B------:R-:W0:Y:S02]  /*0130*/  SHFL.IDX PT, R5, R0, RZ, 0x1f ;  /* 0x00001fff00057589 */ /* 0x000e2400000e0000 */
[----:B0-----:R-:W-:-:S13]  /*0140*/  ISETP.NE.AND P0, PT, R5, RZ, PT ;  /* 0x000000ff0500720c */ /* 0x001fda0003f05270 */
[----:B------:R-:W-:Y:S05]  /*0150*/  @P0 BRA `(.L_x_2) ;  /* 0x0000000000700947 */ /* 0x000fea0003800000 */
[----:B------:R-:W0:Y:S01]  /*0160*/  S2UR UR8, SR_CgaCtaId ;  /* 0x00000000000879c3 */ /* 0x000e220000008800 */
[----:B------:R-:W-:Y:S01]  /*0170*/  UMOV UR4, 0x400 ;  /* 0x0000040000047882 */ /* 0x000fe20000000000 */
[----:B------:R-:W-:Y:S01]  /*0180*/  UMOV UR5, 0x1 ;  /* 0x0000000100057882 */ /* 0x000fe20000000000 */
[----:B------:R-:W-:Y:S01]  /*0190*/  UMOV UR6, 0x4 ;  /* 0x0000000400067882 */ /* 0x000fe20000000000 */
[----:B------:R-:W-:Y:S01]  /*01a0*/  ELECT P0, URZ, PT ;  /* 0x00000000003f782f */ /* 0x000fe20003800000 */
[----:B------:R-:W-:-:S04]  /*01b0*/  UIADD3 UR6, -UR6, 0x100000, URZ ;  /* 0x0010000006067890 */ /* 0x000fc8000fffe13f */
[----:B------:R-:W-:Y:S02]  /*01c0*/  USHF.L.U32 UR7, UR6, 0xb, URZ ;  /* 0x0000000b06077899 */ /* 0x000fe4000800063f */
[----:B------:R-:W-:Y:S02]  /*01d0*/  USHF.L.U32 UR6, UR6, 0x1, URZ ;  /* 0x0000000106067899 */ /* 0x000fe4000800063f */
[----:B0-----:R-:W-:Y:S02]  /*01e0*/  ULEA UR8, UR8, UR4, 0x18 ;  /* 0x0000000408087291 */ /* 0x001fe4000f8ec03f */
[----:B------:R-:W-:-:S04]  /*01f0*/  UIADD3 UR4, -UR5, 0x100000, URZ ;  /* 0x0010000005047890 */ /* 0x000fc8000fffe13f */
[----:B------:R-:W-:Y:S02]  /*0200*/  USHF.L.U32 UR5, UR4, 0xb, URZ ;  /* 0x0000000b04057899 */ /* 0x000fe4000800063f */
[----:B------:R-:W-:Y:S01]  /*0210*/  USHF.L.U32 UR4, UR4, 0x1, URZ ;  /* 0x0000000104047899 */ /* 0x000fe2000800063f */
[----:B------:R-:W0:Y:S11]  /*0220*/  FENCE.VIEW.ASYNC.S ;  /* 0x00000000000073c6 */ /* 0x000e360000000000 */
[----:B0-----:R0:W1:Y:S01]  /*0230*/  SYNCS.EXCH.64 URZ, [UR8], UR4 ;  /* 0x00000004083f75b2 */ /* 0x0010620008000100 */
[----:B------:R0:W2:Y:S01]  /*0240*/  SYNCS.EXCH.64 URZ, [UR8+0x38], UR6 ;  /* 0x00003806083f75b2 */ /* 0x0000a20008000100 */
[----:B------:R0:W3:Y:S01]  /*0250*/  SYNCS.EXCH.64 URZ, [UR8+0x8], UR4 ;  /* 0x00000804083f75b2 */ /* 0x0000e20008000100 */
[----:B------:R0:W4:Y:S01]  /*0260*/  SYNCS.EXCH.64 URZ, [UR8+0x40], UR6 ;  /* 0x00004006083f75b2 */ /* 0x0001220008000100 */
[----:B------:R0:W0:Y:S01]  /*0270*/  SYNCS.EXCH.64 URZ, [UR8+0x10], UR4 ;  /* 0x00001004083f75b2 */ /* 0x0000220008000100 */
        /* <DEDUP_REMOVED lines=9> */
[----:B------:R-:W-:Y:S01]  /*0310*/  NOP ;  /* 0x0000000000007918 */ /* 0x000fe20000000000 */
.L_x_2:
[----:B------:R-:W-:Y:S01]  /*0320*/  SHF.R.S32.HI R7, RZ, 0x1f, R94 ;  /* 0x0000001fff077819 */ /* 0x000fe2000001145e */
[----:B------:R-:W5:Y:S01]  /*0330*/  SHFL.IDX PT, R0, R0, RZ, 0x1f ;  /* 0x00001fff00007589 */ /* 0x000f6200000e0000 */
[----:B0-----:R-:W0:Y:S01]  /*0340*/  S2UR UR8, SR_CTAID.X ;  /* 0x00000000000879c3 */ /* 0x001e220000002500 */
[----:B------:R-:W-:Y:S02]  /*0350*/  ELECT P0, URZ, PT ;  /* 0x00000000003f782f */ /* 0x000fe40003800000 */
[----:B------:R-:W-:Y:S01]  /*0360*/  LEA.HI R7, R7, R94, RZ, 0x7 ;  /* 0x0000005e07077211 */ /* 0x000fe200078f38ff */
[----:B------:R-:W1:Y:S01]  /*0370*/  S2R R4, SR_CTAID.Y ;  /* 0x0000000000047919 */ /* 0x000e620000002600 */
[----:B------:R-:W-:Y:S01]  /*0380*/  ULDC UR4, c[0x0][0x154] ;  /* 0x0000550000047ab9 */ /* 0x000fe20000000800 */
[----:B------:R-:W-:Y:S01]  /*0390*/  NOP ;  /* 0x0000000000007918 */ /* 0x000fe20000000000 */
[----:B------:R-:W-:Y:S01]  /*03a0*/  LOP3.LUT R7, R7, 0xffffff80, RZ, 0xc0, !PT ;  /* 0xffffff8007077812 */ /* 0x000fe200078ec0ff */
[----:B------:R-:W-:Y:S01]  /*03b0*/  NOP ;  /* 0x0000000000007918 */ /* 0x000fe20000000000 */
[----:B------:R-:W2:Y:S03]  /*03c0*/  LDC R14, c[0x0][0x140] ;  /* 0x00005000ff0e7b82 */ /* 0x000ea60000000800 */
[----:B------:R-:W-:-:S05]  /*03d0*/  IMAD.IADD R7, R94, 0x1, -R7 ;  /* 0x000000015e077824 */ /* 0x000fca00078e0a07 */
[----:B------:R-:W-:Y:S01]  /*03e0*/  SHF.R.S32.HI R8, RZ, 0x1f, R7 ;  /* 0x0000001fff087819 */ /* 0x000fe20000011407 */
[----:B------:R-:W3:Y:S01]  /*03f0*/  LDC R12, c[0x0][0x144] ;  /* 0x00005100ff0c7b82 */ /* 0x000ee20000000800 */
[----:B------:R-:W-:Y:S02]  /*0400*/  LOP3.LUT P2, RZ, R7, 0x7, RZ, 0xc0, !PT ;  /* 0x0000000707ff7812 */ /* 0x000fe4000784c0ff */
[----:B------:R-:W-:Y:S02]  /*0410*/  LEA.HI R8, R8, R7, RZ, 0x3 ;  /* 0x0000000708087211 */ /* 0x000fe400078f18ff */
[----:B-----5:R-:W-:Y:S02]  /*0420*/  ISETP.NE.OR P0, PT, R0, RZ, !P0 ;  /* 0x000000ff0000720c */ /* 0x020fe40004705670 */
[--C-:B------:R-:W-:Y:S02]  /*0430*/  SHF.R.S32.HI R0, RZ, 0x3, R8.reuse ;  /* 0x00000003ff007819 */ /* 0x100fe40000011408 */
[----:B------:R-:W-:-:S02]  /*0440*/  SHF.R.S32.HI R9, RZ, 0x1f, R8 ;  /* 0x0000001fff097819 */ /* 0x000fc40000011408 */
[----:B------:R-:W-:Y:S02]  /*0450*/  SHF.R.S32.HI R8, RZ, 0x1f, R5 ;  /* 0x0000001fff087819 */ /* 0x000fe40000011405 */
[----:B------:R-:W-:Y:S02]  /*0460*/  LEA.HI R9, R9, R0, RZ, 0x2 ;  /* 0x0000000009097211 */ /* 0x000fe400078f10ff */
[----:B------:R-:W-:Y:S02]  /*0470*/  LEA.HI R8, R8, R5, RZ, 0x2 ;  /* 0x0000000508087211 */ /* 0x000fe400078f10ff */
[----:B-1----:R-:W-:Y:S01]  /*0480*/  I2FP.F32.U32 R11, R4 ;  /* 0x00000004000b7245 */ /* 0x002fe20000201000 */
[----:B------:R-:W-:Y:S01]  /*0490*/  VOTEU.ALL UP0, P0 ;  /* 0x00000000003f7886 */ /* 0x000fe20000000000 */
[----:B------:R-:W-:Y:S01]  /*04a0*/  LOP3.LUT R10, R8, 0x3ffffffc, RZ, 0xc0, !PT ;  /* 0x3ffffffc080a7812 */ /* 0x000fe200078ec0ff */
[----:B------:R-:W-:Y:S01]  /*04b0*/  VOTEU.ALL UP1, P0 ;  /* 0x00000000003f7886 */ /* 0x000fe20000020000 */
[----:B------:R-:W-:Y:S01]  /*04c0*/  LOP3.LUT R9, R9, 0xfffffffc, RZ, 0xc0, !PT ;  /* 0xfffffffc09097812 */ /* 0x000fe200078ec0ff */
[----:B------:R-:W-:Y:S01]  /*04d0*/  FMUL R13, R11, UR4 ;  /* 0x000000040b0d7c20 */ /* 0x000fe20008400000 */
[----:B------:R-:W1:Y:S01]  /*04e0*/  @!UP0 S2UR UR7, SR_CgaCtaId ;  /* 0x00000000000789c3 */ /* 0x000e620000008800 */
[----:B------:R-:W-:Y:S01]  /*04f0*/  IMAD.IADD R11, R5, 0x1, -R10 ;  /* 0x00000001050b7824 */ /* 0x000fe200078e0a0a */
[----:B0-----:R-:W-:Y:S01]  /*0500*/  I2FP.F32.U32 R10, UR8 ;  /* 0x00000008000a7c45 */ /* 0x001fe20008201000 */
[----:B------:R-:W-:Y:S01]  /*0510*/  IMAD.IADD R8, R0, 0x1, -R9 ;  /* 0x0000000100087824 */ /* 0x000fe200078e0a09 */
[----:B------:R-:W-:Y:S01]  /*0520*/  ULDC UR4, c[0x0][0x150] ;  /* 0x0000540000047ab9 */ /* 0x000fe20000000800 */
[----:B------:R-:W0:Y:S01]  /*0530*/  F2I.U32.TRUNC.NTZ R13, R13 ;  /* 0x0000000d000d7305 */ /* 0x000e22000020f000 */
[----:B------:R-:W-:Y:S01]  /*0540*/  SHF.R.S32.HI R0, RZ, 0x1f, R3 ;  /* 0x0000001fff007819 */ /* 0x000fe20000011403 */
[----:B------:R-:W-:Y:S01]  /*0550*/  FMUL R10, R10, UR4 ;  /* 0x000000040a0a7c20 */ /* 0x000fe20008400000 */
[----:B------:R-:W5:Y:S01]  /*0560*/  LDC R9, c[0x0][0x148] ;  /* 0x00005200ff097b82 */ /* 0x000f620000000800 */
[----:B------:R-:W-:Y:S01]  /*0570*/  IMAD R8, R11, 0x4, R8 ;  /* 0x000000040b087824 */ /* 0x000fe200078e0208 */
[----:B------:R-:W-:Y:S01]  /*0580*/  LEA.HI R0, R0, R3, RZ, 0x2 ;  /* 0x0000000300007211 */ /* 0x000fe200078f10ff */
[----:B------:R-:W-:Y:S01]  /*0590*/  UMOV UR4, 0x20 ;  /* 0x0000002000047882 */ /* 0x000fe20000000000 */
[----:B------:R-:W-:Y:S01]  /*05a0*/  @!UP0 UMOV UR6, 0x400 ;  /* 0x0000040000068882 */ /* 0x000fe20000000000 */
[----:B------:R-:W4:Y:S01]  /*05b0*/  F2I.U32.TRUNC.NTZ R10, R10 ;  /* 0x0000000a000a7305 */ /* 0x000f22000020f000 */
[----:B------:R-:W-:Y:S01]  /*05c0*/  LOP3.LUT R0, R0, 0xfffffffc, RZ, 0xc0, !PT ;  /* 0xfffffffc00007812 */ /* 0x000fe200078ec0ff */
[----:B------:R-:W-:Y:S01]  /*05d0*/  IMAD.SHL.U32 R19, R8, 0x4, RZ ;  /* 0x0000000408137824 */ /* 0x000fe200078e00ff */
[----:B------:R-:W-:-:S04]  /*05e0*/  @!UP0 UIADD3 UR4, -UR4, 0x100000, URZ ;  /* 0x0010000004048890 */ /* 0x000fc8000fffe13f */
[----:B------:R-:W-:Y:S02]  /*05f0*/  @!UP0 USHF.L.U32 UR5, UR4, 0xb, URZ ;  /* 0x0000000b04058899 */ /* 0x000fe4000800063f */
[----:B------:R-:W-:Y:S01]  /*0600*/  @!UP0 USHF.L.U32 UR4, UR4, 0x1, URZ ;  /* 0x0000000104048899 */ /* 0x000fe2000800063f */
[----:B--2---:R-:W-:Y:S01]  /*0610*/  ISETP.EQ.U32.AND P3, PT, R14, 0x1, PT ;  /* 0x000000010e00780c */ /* 0x004fe20003f62070 */
[----:B------:R-:W-:Y:S01]  /*0620*/  IMAD.IADD R3, R3, 0x1, -R0 ;  /* 0x0000000103037824 */ /* 0x000fe200078e0a00 */
[----:B------:R-:W-:Y:S01]  /*0630*/  LOP3.LUT R19, R8, 0xc, R19, 0x78, !PT ;  /* 0x0000000c08137812 */ /* 0x000fe200078e7813 */
[----:B0-----:R-:W-:Y:S02]  /*0640*/  IMAD.MOV R20, RZ, RZ, -R13 ;  /* 0x000000ffff147224 */ /* 0x001fe400078e0a0d */
[----:B------:R-:W-:Y:S01]  /*0650*/  VIADD R8, R2, 0xffffffff ;  /* 0xffffffff02087836 */ /* 0x000fe20000000000 */
[----:B-1----:R-:W-:Y:S01]  /*0660*/  @!UP0 ULEA UR6, UR7, UR6, 0x18 ;  /* 0x0000000607068291 */ /* 0x002fe2000f8ec03f */
[----:B------:R-:W-:Y:S01]  /*0670*/  ISETP.NE.AND P1, PT, R3, 0x3, PT ;  /* 0x000000030300780c */ /* 0x000fe20003f25270 */
[----:B------:R-:W-:Y:S01]  /*0680*/  VOTEU.ALL UP0, P0 ;  /* 0x00000000003f7886 */ /* 0x000fe20000000000 */
[----:B------:R-:W-:Y:S01]  /*0690*/  ISETP.LT.U32.AND P0, PT, R19, 0x2, !P2 ;  /* 0x000000021300780c */ /* 0x000fe20005701070 */
[----:B----4-:R-:W-:Y:S01]  /*06a0*/  IMAD.MOV R7, RZ, RZ, -R10 ;  /* 0x000000ffff077224 */ /* 0x010fe200078e0a0a */
[----:B------:R-:W-:-:S02]  /*06b0*/  ISETP.EQ.OR P1, PT, R3, RZ, !P1 ;  /* 0x000000ff0300720c */ /* 0x000fc40004f22670 */
[----:B------:R-:W-:Y:S01]  /*06c0*/  ISETP.GE.U32.AND P5, PT, R8, 0x2, PT ;  /* 0x000000020800780c */ /* 0x000fe20003fa6070 */
[----:B-----5:R-:W-:Y:S01]  /*06d0*/  IMAD R0, R9, R20, R4 ;  /* 0x0000001409007224 */ /* 0x020fe200078e0204 */
[----:B------:R-:W-:Y:S01]  /*06e0*/  ISETP.EQ.AND P1, PT, R2, RZ, P1 ;  /* 0x000000ff0200720c */ /* 0x000fe20000f22270 */
[----:B---3--:R-:W-:Y:S01]  /*06f0*/  IMAD R7, R12, R7, UR8 ;  /* 0x000000080c077e24 */ /* 0x008fe2000f8e0207 */
[----:B------:R-:W-:Y:S01]  /*0700*/  ISETP.NE.AND P2, PT, R2, RZ, PT ;  /* 0x000000ff0200720c */ /* 0x000fe20003f45270 */
[----:B------:R-:W0:Y:S02]  /*0710*/  FENCE.VIEW.ASYNC.S ;  /* 0x00000000000073c6 */ /* 0x000e240000000000 */
[----:B0-----:R0:W1:Y:S01]  /*0720*/  @!UP0 SYNCS.EXCH.64 URZ, [UR6+0x80], UR4 ;  /* 0x00008004063f85b2 */ /* 0x0010620008000100 */
[----:B------:R-:W-:Y:S02]  /*0730*/  ISETP.NE.AND P4, PT, R0, R19, PT ;  /* 0x000000130000720c */ /* 0x000fe40003f85270 */
[----:B------:R-:W-:-:S02]  /*0740*/  SEL R18, RZ, 0x1, !P1 ;  /* 0x00000001ff127807 */ /* 0x000fc40004800000 */
[----:B------:R-:W-:Y:S02]  /*0750*/  ISETP.EQ.OR P4, PT, R7, RZ, !P4 ;  /* 0x000000ff0700720c */ /* 0x000fe40006782670 */
[----:B------:R-:W-:Y:S02]  /*0760*/  LOP3.LUT R0, R94, 0x7f, RZ, 0xc0, !PT ;  /* 0x0000007f5e007812 */ /* 0x000fe400078ec0ff */
[----:B------:R-:W-:Y:S02]  /*0770*/  PLOP3.LUT P0, PT, P0, P4, PT, 0x80, 0x0 ;  /* 0x000000000000781c */ /* 0x000fe40000709070 */
[----:B------:R-:W-:Y:S02]  /*0780*/  SEL R18, R18, 0x2, P5 ;  /* 0x0000000212127807 */ /* 0x000fe40002800000 */
[----:B------:R-:W-:Y:S01]  /*0790*/  P2R R102, PR, RZ, 0x1 ;  /* 0x00000001ff667803 */ /* 0x000fe20000000000 */
[----:B------:R0:W2:Y:S01]  /*07a0*/  @!UP1 SYNCS.EXCH.64 URZ, [UR6+0x88], UR4 ;  /* 0x00008804063f95b2 */ /* 0x0000a20008000100 */
[----:B------:R-:W-:Y:S01]  /*07b0*/  NOP ;  /* 0x0000000000007918 */ /* 0x000fe20000000000 */
[----:B------:R-:W-:Y:S06]  /*07c0*/  @!P3 BRA `(.L_x_3) ;  /* 0x000000000008b947 */ /* 0x000fec0003800000 */
[----:B-12---:R-:W-:Y:S01]  /*07d0*/  UCGABAR_ARV ;  /* 0x00000000000079c7 */ /* 0x006fe20008000000 */
[----:B------:R-:W-:Y:S05]  /*07e0*/  BRA `(.L_x_4) ;  /* 0x0000000000047947 */ /* 0x000fea0003800000 */
.L_x_3:
[----:B-12---:R-:W-:Y:S01]  /*07f0*/  NOP ;  /* 0x0000000000007918 */ /* 0x006fe20000000000 */
.L_x_4:
[----:B------:R-:W1:Y:S01]  /*0800*/  LDC R2, c[0x0][0x65c] ;  /* 0x00019700ff027b82 */ /* 0x000e620000000800 */
[----:B------:R-:W-:Y:S02]  /*0810*/  IMAD.U32 R10, RZ, RZ, UR8 ;  /* 0x00000008ff0a7e24 */ /* 0x000fe4000f8e00ff */
[----:B------:R-:W-:Y:S01]  /*0820*/  IMAD.MOV.U32 R11, RZ, RZ, RZ ;  /* 0x000000ffff0b7224 */ /* 0x000fe200078e00ff */
[----:B-1----:R-:W-:-:S04]  /*0830*/  ISETP.NE.AND P1, PT, R2, 0x1, PT ;  /* 0x000000010200780c */ /* 0x002fc80003f25270 */
[----:B------:R-:W-:-:S09]  /*0840*/  P2R R5, PR, RZ, 0x2 ;  /* 0x00000002ff057803 */ /* 0x000fd20000000000 */
[----:B------:R-:W1:Y:S01]  /*0850*/  @P1 LDC R17, c[0x0][0x10] ;  /* 0x00000400ff111b82 */ /* 0x000e620000000800 */
[----:B------:R-:W-:Y:S02]  /*0860*/  @P1 IMAD.MOV.U32 R5, RZ, RZ, RZ ;  /* 0x000000ffff051224 */ /* 0x000fe400078e00ff */
[----:B------:R-:W-:-:S05]  /*0870*/  @P1 IMAD.MOV.U32 R15, RZ, RZ, RZ ;  /* 0x000000ffff0f1224 */ /* 0x000fca00078e00ff */
[----:B------:R-:W2:Y:S01]  /*0880*/  @!P1 LDC R13, c[0x0][0xc] ;  /* 0x00000300ff0d9b82 */ /* 0x000ea20000000800 */
[----:B0-----:R-:W-:Y:S01]  /*0890*/  ULDC UR4, c[0x0][0xc] ;  /* 0x0000030000047ab9 */ /* 0x001fe20000000800 */
[----:B------:R-:W-:Y:S01]  /*08a0*/  ULDC UR5, c[0x0][0x10] ;  /* 0x0000040000057ab9 */ /* 0x000fe20000000800 */
[----:B------:R-:W-:Y:S01]  /*08b0*/  ULDC UR6, c[0x0][0x14] ;  /* 0x0000050000067ab9 */ /* 0x000fe20000000800 */
[----:B------:R-:W-:-:S04]  /*08c0*/  UIMAD.WIDE.U32 UR4, UR4, UR5, URZ ;  /* 0x00000005040472a5 */ /* 0x000fc8000f8e003f */
[----:B------:R-:W-:Y:S02]  /*08d0*/  UIMAD.WIDE.U32 UR36, UR4, UR6, URZ ;  /* 0x00000006042472a5 */ /* 0x000fe4000f8e003f */
[----:B------:R-:W-:-:S04]  /*08e0*/  UIMAD UR42, UR5, UR6, URZ ;  /* 0x00000006052a72a4 */ /* 0x000fc8000f8e023f */
[----:B------:R-:W-:Y:S01]  /*08f0*/  UIADD3 UR42, UR37, UR42, URZ ;  /* 0x0000002a252a7290 */ /* 0x000fe2000fffe03f */
[----:B-1----:R-:W-:-:S04]  /*0900*/  @P1 IMAD.WIDE.U32 R16, R17, UR8, R4 ;  /* 0x0000000811101c25 */ /* 0x002fc8000f8e0004 */
[----:B------:R-:W-:Y:S02]  /*0910*/  @P1 IMAD.IADD R17, R17, 0x1, R15 ;  /* 0x0000000111111824 */ /* 0x000fe400078e020f */
[----:B--2---:R-:W-:-:S04]  /*0920*/  @!P1 IMAD.WIDE.U32 R10, R4, R13, R10 ;  /* 0x0000000d040a9225 */ /* 0x004fc800078e000a */
[----:B------:R-:W-:Y:S02]  /*0930*/  @!P1 IMAD.MOV.U32 R16, RZ, RZ, R10 ;  /* 0x000000ffff109224 */ /* 0x000fe400078e000a */
[----:B------:R-:W-:Y:S01]  /*0940*/  @!P1 IMAD.MOV.U32 R17, RZ, RZ, R11 ;  /* 0x000000ffff119224 */ /* 0x000fe200078e000b */
[----:B------:R-:W-:Y:S06]  /*0950*/  @!P3 BRA `(.L_x_5) ;  /* 0x00000000000cb947 */ /* 0x000fec0003800000 */
[----:B------:R-:W-:Y:S01]  /*0960*/  UCGABAR_WAIT ;  /* 0x0000000000007dc7 */ /* 0x000fe20008000000 */
[----:B------:R-:W-:Y:S01]  /*0970*/  CCTL.IVALL ;  /* 0x00000000ff00798f */ /* 0x000fe20002000000 */
[----:B------:R-:W-:Y:S05]  /*0980*/  BRA `(.L_x_6) ;  /* 0x0000000000047947 */ /* 0x000fea0003800000 */
.L_x_5:
[----:B------:R-:W-:Y:S06]  /*0990*/  BAR.SYNC.DEFER_BLOCKING 0x0 ;  /* 0x0000000000007b1d */ /* 0x000fec0000010000 */
.L_x_6:
[----:B------:R-:W-:Y:S05]  /*09a0*/  @!P2 BRA `(.L_x_7) ;  /* 0x0000005c00aca947 */ /* 0x000fea0003800000 */
[----:B------:R-:W-:-:S13]  /*09b0*/  ISETP.GT.U32.AND P0, PT, R8, 0x1, PT ;  /* 0x000000010800780c */ /* 0x000fda0003f04070 */
[----:B------:R-:W-:Y:S05]  /*09c0*/  @P0 EXIT ;  /* 0x000000000000094d */ /* 0x000fea0003800000 */
[----:B------:R-:W-:Y:S01]  /*09d0*/  ULDC.64 UR4, c[0x0][0x650] ;  /* 0x0001940000047ab9 */ /* 0x000fe20000000a00 */
[----:B------:R-:W-:Y:S01]  /*09e0*/  PRMT R3, RZ, 0x7610, R3 ;  /* 0x00007610ff037816 */ /* 0x000fe20000000003 */
[----:B------:R-:W-:Y:S01]  /*09f0*/  IMAD.MOV.U32 R101, RZ, RZ, -0x1 ;  /* 0xffffffffff657424 */ /* 0x000fe200078e00ff */
[----:B------:R-:W-:Y:S01]  /*0a00*/  ISETP.GE.U32.AND P0, PT, R16, UR4, PT ;  /* 0x0000000410007c0c */ /* 0x000fe2000bf06070 */
[----:B------:R-:W-:Y:S02]  /*0a10*/  IMAD.MOV.U32 R100, RZ, RZ, -0x1 ;  /* 0xffffffffff647424 */ /* 0x000fe400078e00ff */
[----:B------:R-:W-:Y:S01]  /*0a20*/  IMAD.MOV.U32 R99, RZ, RZ, -0x1 ;  /* 0xffffffffff637424 */ /* 0x000fe200078e00ff */
[----:B------:R-:W-:-:S13]  /*0a30*/  ISETP.GE.U32.AND.EX P0, PT, R17, UR5, PT, P0 ;  /* 0x0000000511007c0c */ /* 0x000fda000bf06100 */
[----:B------:R-:W-:Y:S05]  /*0a40*/  @P0 BRA `(.L_x_8) ;  /* 0x0000000400280947 */ /* 0x000fea0003800000 */
[----:B------:R-:W0:Y:S01]  /*0a50*/  LDC.64 R22, c[0x0][0x628] ;  /* 0x00018a00ff167b82 */ /* 0x000e220000000a00 */
[----:B------:R-:W-:Y:S02]  /*0a60*/  IMAD.MOV.U32 R10, RZ, RZ, R16 ;  /* 0x000000ffff0a7224 */ /* 0x000fe400078e0010 */
[----:B------:R-:W-:-:S05]  /*0a70*/  IMAD.MOV.U32 R11, RZ, RZ, R17 ;  /* 0x000000ffff0b7224 */ /* 0x000fca00078e0011 */
[----:B------:R-:W1:Y:S08]  /*0a80*/  LDC R8, c[0x0][0x630] ;  /* 0x00018c00ff087b82 */ /* 0x000e700000000800 */
[----:B------:R-:W2:Y:S01]  /*0a90*/  LDC.64 R24, c[0x0][0x620] ;  /* 0x00018800ff187b82 */ /* 0x000ea20000000a00 */
[----:B0-----:R-:W-:-:S04]  /*0aa0*/  ISETP.NE.U32.AND P0, PT, R22, RZ, PT ;  /* 0x000000ff1600720c */ /* 0x001fc80003f05070 */
[----:B------:R-:W-:-:S13]  /*0ab0*/  ISETP.NE.AND.EX P0, PT, R23, RZ, PT, P0 ;  /* 0x000000ff1700720c */ /* 0x000fda0003f05300 */
[----:B-12---:R-:W-:Y:S05]  /*0ac0*/  @!P0 BRA `(.L_x_9) ;  /* 0x0000000000288947 */ /* 0x006fea0003800000 */
[----:B------:R-:W0:Y:S02]  /*0ad0*/  LDC R3, c[0x0][0x634] ;  /* 0x00018d00ff037b82 */ /* 0x000e240000000800 */
[----:B0-----:R-:W-:-:S05]  /*0ae0*/  IADD3 R3, P0, R16, R3, RZ ;  /* 0x0000000310037210 */ /* 0x001fca0007f1e0ff */
[----:B------:R-:W-:-:S04]  /*0af0*/  IMAD.X R21, RZ, RZ, R17, P0 ;  /* 0x000000ffff157224 */ /* 0x000fc800000e0611 */
[----:B------:R-:W-:-:S04]  /*0b00*/  IMAD.WIDE.U32 R10, R21, R22, RZ ;  /* 0x00000016150a7225 */ /* 0x000fc800078e00ff */
[----:B------:R-:W-:-:S04]  /*0b10*/  IMAD.WIDE.U32 R12, P0, R3, R23, R10 ;  /* 0x00000017030c7225 */ /* 0x000fc8000780000a */
[----:B------:R-:W-:-:S04]  /*0b20*/  IMAD.WIDE.U32 R10, R3, R22, RZ ;  /* 0x00000016030a7225 */ /* 0x000fc800078e00ff */
[----:B------:R-:W-:Y:S01]  /*0b30*/  IMAD.X R15, RZ, RZ, RZ, P0 ;  /* 0x000000ffff0f7224 */ /* 0x000fe200000e06ff */
[----:B------:R-:W-:Y:S01]  /*0b40*/  IADD3 RZ, P0, R11, R12, RZ ;  /* 0x0000000c0bff7210 */ /* 0x000fe20007f1e0ff */
[----:B------:R-:W-:-:S04]  /*0b50*/  IMAD.MOV.U32 R14, RZ, RZ, R13 ;  /* 0x000000ffff0e7224 */ /* 0x000fc800078e000d */
[----:B------:R-:W-:-:S08]  /*0b60*/  IMAD.WIDE.U32.X R10, R21, R23, R14, P0 ;  /* 0x00000017150a7225 */ /* 0x000fd000000e040e */
.L_x_9:
[----:B------:R-:W0:Y:S01]  /*0b70*/  LDC.64 R28, c[0x0][0x640] ;  /* 0x00019000ff1c7b82 */ /* 0x000e220000000a00 */
[-CC-:B------:R-:W-:Y:S01]  /*0b80*/  SHF.R.U64 R99, R10, R8.reuse, R11.reuse ;  /* 0x000000080a637219 */ /* 0x180fe2000000120b */
[----:B------:R-:W-:Y:S01]  /*0b90*/  IMAD.MOV.U32 R23, RZ, RZ, 0x1 ;  /* 0x00000001ff177424 */ /* 0x000fe200078e00ff */
[----:B------:R-:W-:Y:S02]  /*0ba0*/  SHF.R.U32.HI R3, RZ, R8, R11 ;  /* 0x00000008ff037219 */ /* 0x000fe4000001160b */
[----:B------:R-:W-:-:S03]  /*0bb0*/  IADD3 R5, P0, RZ, -R99, RZ ;  /* 0x80000063ff057210 */ /* 0x000fc60007f1e0ff */
[----:B------:R-:W1:Y:S02]  /*0bc0*/  LDC R12, c[0x0][0x618] ;  /* 0x00018600ff0c7b82 */ /* 0x000e640000000800 */
[----:B------:R-:W-:Y:S02]  /*0bd0*/  IMAD.X R3, RZ, RZ, ~R3, P0 ;  /* 0x000000ffff037224 */ /* 0x000fe400000e0e03 */
[----:B------:R-:W-:-:S04]  /*0be0*/  IMAD.WIDE.U32 R10, R5, R24, R16 ;  /* 0x00000018050a7225 */ /* 0x000fc800078e0010 */
[----:B------:R-:W2:Y:S01]  /*0bf0*/  LDC R22, c[0x0][0x608] ;  /* 0x00018200ff167b82 */ /* 0x000ea20000000800 */
[----:B------:R-:W-:Y:S02]  /*0c00*/  IMAD R8, R3, R24, RZ ;  /* 0x0000001803087224 */ /* 0x000fe400078e02ff */
[----:B------:R-:W-:Y:S02]  /*0c10*/  IMAD.MOV.U32 R3, RZ, RZ, -0x1 ;  /* 0xffffffffff037424 */ /* 0x000fe400078e00ff */
[----:B------:R-:W-:-:S03]  /*0c20*/  IMAD R5, R5, R25, R8 ;  /* 0x0000001905057224 */ /* 0x000fc600078e0208 */
[----:B------:R-:W3:Y:S01]  /*0c30*/  LDC R26, c[0x0][0x658] ;  /* 0x00019600ff1a7b82 */ /* 0x000ee20000000800 */
[----:B------:R-:W-:Y:S01]  /*0c40*/  IMAD.IADD R5, R11, 0x1, R5 ;  /* 0x000000010b057824 */ /* 0x000fe200078e0205 */
[----:B0-----:R-:W-:-:S04]  /*0c50*/  ISETP.NE.U32.AND P0, PT, R28, RZ, PT ;  /* 0x000000ff1c00720c */ /* 0x001fc80003f05070 */
[----:B------:R-:W-:Y:S02]  /*0c60*/  ISETP.NE.AND.EX P0, PT, R29, RZ, PT, P0 ;  /* 0x000000ff1d00720c */ /* 0x000fe40003f05300 */
[----:B------:R-:W0:Y:S01]  /*0c70*/  LDC R24, c[0x0][0x600] ;  /* 0x00018000ff187b82 */ /* 0x000e220000000800 */
[-CC-:B-1----:R-:W-:Y:S02]  /*0c80*/  SHF.R.U64 R14, R10, R12.reuse, R5.reuse ;  /* 0x0000000c0a0e7219 */ /* 0x182fe40000001205 */
[----:B------:R-:W-:-:S05]  /*0c90*/  SHF.R.U32.HI R5, RZ, R12, R5 ;  /* 0x0000000cff057219 */ /* 0x000fca0000011605 */
[----:B------:R-:W1:Y:S01]  /*0ca0*/  LDC R15, c[0x0][0x648] ;  /* 0x00019200ff0f7b82 */ /* 0x000e620000000800 */
[-CC-:B--2---:R-:W-:Y:S02]  /*0cb0*/  SHF.R.U64 R27, R14, R22.reuse, R5.reuse ;  /* 0x000000160e1b7219 */ /* 0x184fe40000001205 */
[----:B------:R-:W-:Y:S01]  /*0cc0*/  SHF.R.U32.HI R5, RZ, R22, R5 ;  /* 0x00000016ff057219 */ /* 0x000fe20000011605 */
[----:B------:R-:W-:-:S04]  /*0cd0*/  IMAD R22, R9, R20, R4 ;  /* 0x0000001409167224 */ /* 0x000fc800078e0204 */
[----:B------:R-:W2:Y:S01]  /*0ce0*/  LDC R21, c[0x0][0x638] ;  /* 0x00018e00ff157b82 */ /* 0x000ea20000000800 */
[-CC-:B---3--:R-:W-:Y:S02]  /*0cf0*/  SHF.R.U64 R20, R27, R26.reuse, R5.reuse ;  /* 0x0000001a1b147219 */ /* 0x188fe40000001205 */
[-C--:B------:R-:W-:Y:S02]  /*0d00*/  SHF.L.U32 R3, R3, R26.reuse, RZ ;  /* 0x0000001a03037219 */ /* 0x080fe400000006ff */
[----:B------:R-:W-:Y:S01]  /*0d10*/  SHF.R.U32.HI R5, RZ, R26, R5 ;  /* 0x0000001aff057219 */ /* 0x000fe20000011605 */
[----:B------:R-:W-:Y:S01]  /*0d20*/  IMAD.MOV.U32 R4, RZ, RZ, R20 ;  /* 0x000000ffff047224 */ /* 0x000fe200078e0014 */
[----:B------:R-:W-:Y:S01]  /*0d30*/  LOP3.LUT R12, RZ, R3, RZ, 0x33, !PT ;  /* 0x00000003ff0c7212 */ /* 0x000fe200078e33ff */
[----:B------:R-:W3:Y:S01]  /*0d40*/  LDC R25, c[0x0][0x610] ;  /* 0x00018400ff197b82 */ /* 0x000ee20000000800 */
[----:B------:R-:W-:Y:S05]  /*0d50*/  @!P0 BRA `(.L_x_10) ;  /* 0x0000000000288947 */ /* 0x000fea0003800000 */
[----:B------:R-:W4:Y:S02]  /*0d60*/  LDC R3, c[0x0][0x64c] ;  /* 0x00019300ff037b82 */ /* 0x000f240000000800 */
[----:B----4-:R-:W-:-:S05]  /*0d70*/  IADD3 R3, P0, R20, R3, RZ ;  /* 0x0000000314037210 */ /* 0x010fca0007f1e0ff */
        /* <DEDUP_REMOVED lines=8> */
.L_x_10:
[----:B-1----:R-:W-:Y:S01]  /*0e00*/  SHF.R.U64 R4, R4, R15, R5 ;  /* 0x0000000f04047219 */ /* 0x002fe20000001205 */
[----:B0-----:R-:W-:Y:S01]  /*0e10*/  VIADD R5, R24, 0xffffffff ;  /* 0xffffffff18057836 */ /* 0x001fe20000000000 */
[----:B------:R-:W-:Y:S02]  /*0e20*/  SHF.L.U32 R3, R23, R26, RZ ;  /* 0x0000001a17037219 */ /* 0x000fe400000006ff */
[----:B------:R-:W-:Y:S01]  /*0e30*/  LOP3.LUT R12, R27, R12, RZ, 0xc0, !PT ;  /* 0x0000000c1b0c7212 */ /* 0x000fe200078ec0ff */
[----:B------:R-:W-:Y:S01]  /*0e40*/  IMAD.MOV R8, RZ, RZ, -R4 ;  /* 0x000000ffff087224 */ /* 0x000fe200078e0a04 */
[----:B------:R-:W-:-:S03]  /*0e50*/  SEL R7, R7, R22, !P1 ;  /* 0x0000001607077207 */ /* 0x000fc60004800000 */
[----:B------:R-:W-:Y:S01]  /*0e60*/  IMAD R12, R3, R4, R12 ;  /* 0x00000004030c7224 */ /* 0x000fe200078e020c */
[----:B------:R-:W-:Y:S01]  /*0e70*/  LOP3.LUT R4, R14, R5, RZ, 0xc0, !PT ;  /* 0x000000050e047212 */ /* 0x000fe200078ec0ff */
[----:B--2---:R-:W-:Y:S02]  /*0e80*/  IMAD R3, R8, R21, R20 ;  /* 0x0000001508037224 */ /* 0x004fe400078e0214 */
[----:B---3--:R-:W-:Y:S02]  /*0e90*/  IMAD R7, R12, R25, R7 ;  /* 0x000000190c077224 */ /* 0x008fe400078e0207 */
[----:B------:R-:W-:Y:S02]  /*0ea0*/  IMAD.MOV.U32 R5, RZ, RZ, 0x1 ;  /* 0x00000001ff057424 */ /* 0x000fe400078e00ff */
[----:B------:R-:W-:-:S03]  /*0eb0*/  IMAD R4, R3, R24, R4 ;  /* 0x0000001803047224 */ /* 0x000fc600078e0204 */
[----:B------:R-:W-:Y:S02]  /*0ec0*/  PRMT R3, R5, 0x7610, R3 ;  /* 0x0000761005037816 */ /* 0x000fe40000000003 */
[----:B------:R-:W-:Y:S02]  /*0ed0*/  SEL R100, R4, R7, !P1 ;  /* 0x0000000704647207 */ /* 0x000fe40004800000 */
[----:B------:R-:W-:-:S07]  /*0ee0*/  SEL R101, R7, R4, !P1 ;  /* 0x0000000407657207 */ /* 0x000fce0004800000 */
.L_x_8:
[----:B------:R-:W-:-:S08]  /*0ef0*/  NOP ;  /* 0x0000000000007918 */ /* 0x000fd00000000000 */
[----:B------:R-:W0:Y:S02]  /*0f00*/  USETMAXREG.TRY_ALLOC.CTAPOOL UP0, 0xe8 ;  /* 0x000000e8000079c8 */ /* 0x000e240008000600 */
[----:B0-----:R-:W-:-:S13]  /*0f10*/  PLOP3.LUT P0, PT, PT, PT, UP0, 0x80, 0x0 ;  /* 0x000000000000781c */ /* 0x001fda0003f0f008 */
[----:B------:R-:W-:Y:S05]  /*0f20*/  @!P0 BRA `(.L_x_8) ;  /* 0xfffffffc00f08947 */ /* 0x000fea000383ffff */
[----:B------:R-:W-:Y:S01]  /*0f30*/  ULDC.64 UR4, c[0x0][0x598] ;  /* 0x0001660000047ab9 */ /* 0x000fe20000000a00 */
[----:B------:R-:W-:Y:S01]  /*0f40*/  ULDC.64 UR38, c[0x0][0x208] ;  /* 0x0000820000267ab9 */ /* 0x000fe20000000a00 */
[----:B------:R-:W-:-:S04]  /*0f50*/  ISETP.NE.U32.AND P0, PT, RZ, UR4, PT ;  /* 0x00000004ff007c0c */ /* 0x000fc8000bf05070 */
[----:B------:R-:W-:-:S13]  /*0f60*/  ISETP.NE.AND.EX P0, PT, RZ, UR5, PT, P0 ;  /* 0x00000005ff007c0c */ /* 0x000fda000bf05300 */
[----:B------:R-:W-:Y:S05]  /*0f70*/  @!P0 BRA `(.L_x_11) ;  /* 0x00000000001c8947 */ /* 0x000fea0003800000 */
[----:B------:R-:W0:Y:S02]  /*0f80*/  LDC.64 R4, c[0x0][0x598] ;  /* 0x00016600ff047b82 */ /* 0x000e240000000a00 */
[----:B0-----:R-:W2:Y:S02]  /*0f90*/  LDG.E.64 R4, desc[UR38][R4.64] ;  /* 0x0000002604047981 */ /* 0x001ea4000c1e1b00 */
[----:B--2---:R-:W-:-:S04]  /*0fa0*/  ISETP.NE.U32.AND P0, PT, R4, RZ, PT ;  /* 0x000000ff0400720c */ /* 0x004fc80003f05070 */
[----:B------:R-:W-:-:S13]  /*0fb0*/  ISETP.NE.AND.EX P0, PT, R5, RZ, PT, P0 ;  /* 0x000000ff0500720c */ /* 0x000fda0003f05300 */
[----:B------:R-:W-:Y:S05]  /*0fc0*/  @!P0 BRA `(.L_x_11) ;  /* 0x0000000000088947 */ /* 0x000fea0003800000 */
[----:B------:R0:W5:Y:S01]  /*0fd0*/  LD.E R88, desc[UR38][R4.64] ;  /* 0x0000002604587980 */ /* 0x000162000c101900 */
[----:B------:R-:W-:Y:S05]  /*0fe0*/  BRA `(.L_x_12) ;  /* 0x0000000000247947 */ /* 0x000fea0003800000 */
.L_x_11:
[----:B------:R-:W-:Y:S02]  /*0ff0*/  ULDC.64 UR4, c[0x0][0x588] ;  /* 0x0001620000047ab9 */ /* 0x000fe40000000a00 */
[----:B------:R-:W-:-:S04]  /*1000*/  ISETP.NE.U32.AND P0, PT, RZ, UR4, PT ;  /* 0x00000004ff007c0c */ /* 0x000fc8000bf05070 */
[----:B------:R-:W-:-:S13]  /*1010*/  ISETP.NE.AND.EX P0, PT, RZ, UR5, PT, P0 ;  /* 0x00000005ff007c0c */ /* 0x000fda000bf05300 */
[----:B------:R-:W-:Y:S05]  /*1020*/  @!P0 BRA `(.L_x_13) ;  /* 0x00000000000c8947 */ /* 0x000fea0003800000 */
[----:B------:R-:W0:Y:S02]  /*1030*/  LDC.64 R88, c[0x0][0x588] ;  /* 0x00016200ff587b82 */ /* 0x000e240000000a00 */
[----:B0-----:R1:W5:Y:S01]  /*1040*/  LDG.E R88, desc[UR38][R88.64] ;  /* 0x0000002658587981 */ /* 0x001362000c1e1900 */
[----:B------:R-:W-:Y:S05]  /*1050*/  BRA `(.L_x_12) ;  /* 0x0000000000087947 */ /* 0x000fea0003800000 */
.L_x_13:
[----:B------:R-:W-:Y:S02]  /*1060*/  ULDC UR4, c[0x0][0x580] ;  /* 0x0001600000047ab9 */ /* 0x000fe40000000800 */
[----:B------:R-:W-:-:S07]  /*1070*/  IMAD.U32 R88, RZ, RZ, UR4 ;  /* 0x00000004ff587e24 */ /* 0x000fce000f8e00ff */
.L_x_12:
[----:B------:R-:W-:Y:S02]  /*1080*/  ULDC.64 UR4, c[0x0][0x5a0] ;  /* 0x0001680000047ab9 */ /* 0x000fe40000000a00 */
[----:B------:R-:W-:-:S04]  /*1090*/  ISETP.NE.U32.AND P0, PT, RZ, UR4, PT ;  /* 0x00000004ff007c0c */ /* 0x000fc8000bf05070 */
[----:B------:R-:W-:-:S13]  /*10a0*/  ISETP.NE.AND.EX P0, PT, RZ, UR5, PT, P0 ;  /* 0x00000005ff007c0c */ /* 0x000fda000bf05300 */
[----:B------:R-:W-:Y:S05]  /*10b0*/  @!P0 BRA `(.L_x_14) ;  /* 0x00000000001c8947 */ /* 0x000fea0003800000 */
[----:B0-----:R-:W0:Y:S02]  /*10c0*/  LDC.64 R4, c[0x0][0x5a0] ;  /* 0x00016800ff047b82 */ /* 0x001e240000000a00 */
[----:B0-----:R-:W2:Y:S02]  /*10d0*/  LDG.E.64 R4, desc[UR38][R4.64] ;  /* 0x0000002604047981 */ /* 0x001ea4000c1e1b00 */
[----:B--2---:R-:W-:-:S04]  /*10e0*/  ISETP.NE.U32.AND P0, PT, R4, RZ, PT ;  /* 0x000000ff0400720c */ /* 0x004fc80003f05070 */
[----:B------:R-:W-:-:S13]  /*10f0*/  ISETP.NE.AND.EX P0, PT, R5, RZ, PT, P0 ;  /* 0x000000ff0500720c */ /* 0x000fda0003f05300 */
[----:B------:R-:W-:Y:S05]  /*1100*/  @!P0 BRA `(.L_x_14) ;  /* 0x0000000000088947 */ /* 0x000fea0003800000 */
[----:B-1----:R0:W5:Y:S01]  /*1110*/  LD.E R89, desc[UR38][R4.64] ;  /* 0x0000002604597980 */ /* 0x002162000c101900 */
[----:B------:R-:W-:Y:S05]  /*1120*/  BRA `(.L_x_15) ;  /* 0x0000000000247947 */ /* 0x000fea0003800000 */
.L_x_14:
[----:B------:R-:W-:Y:S02]  /*1130*/  ULDC.64 UR4, c[0x0][0x590] ;  /* 0x0001640000047ab9 */ /* 0x000fe40000000a00 */
[----:B------:R-:W-:-:S04]  /*1140*/  ISETP.NE.U32.AND P0, PT, RZ, UR4, PT ;  /* 0x00000004ff007c0c */ /* 0x000fc8000bf05070 */
[----:B------:R-:W-:-:S13]  /*1150*/  ISETP.NE.AND.EX P0, PT, RZ, UR5, PT, P0 ;  /* 0x00000005ff007c0c */ /* 0x000fda000bf05300 */
[----:B------:R-:W-:Y:S05]  /*1160*/  @!P0 BRA `(.L_x_16) ;  /* 0x00000000000c8947 */ /* 0x000fea0003800000 */
[----:B0-----:R-:W1:Y:S02]  /*1170*/  LDC.64 R4, c[0x0][0x590] ;  /* 0x00016400ff047b82 */ /* 0x001e640000000a00 */
[----:B-1----:R1:W5:Y:S01]  /*1180*/  LDG.E R89, desc[UR38][R4.64] ;  /* 0x0000002604597981 */ /* 0x002362000c1e1900 */
[----:B------:R-:W-:Y:S05]  /*1190*/  BRA `(.L_x_15) ;  /* 0x0000000000087947 */ /* 0x000fea0003800000 */
.L_x_16:
[----:B------:R-:W-:Y:S02]  /*11a0*/  ULDC UR4, c[0x0][0x584] ;  /* 0x0001610000047ab9 */ /* 0x000fe40000000800 */
[----:B-1----:R-:W-:-:S07]  /*11b0*/  IMAD.U32 R89, RZ, RZ, UR4 ;  /* 0x00000004ff597e24 */ /* 0x002fce000f8e00ff */
.L_x_15:
[----:B------:R-:W-:-:S13]  /*11c0*/  LOP3.LUT P0, RZ, R3, 0xff, RZ, 0xc0, !PT ;  /* 0x000000ff03ff7812 */ /* 0x000fda000780c0ff */
[----:B------:R-:W-:Y:S05]  /*11d0*/  @!P0 EXIT ;  /* 0x000000000000894d */ /* 0x000fea0003800000 */
[----:B------:R-:W2:Y:S01]  /*11e0*/  LDC R92, c[0x0][0x658] ;  /* 0x00019600ff5c7b82 */ /* 0x000ea20000000800 */
[----:B------:R-:W-:Y:S01]  /*11f0*/  ULDC.64 UR6, c[0x0][0x288] ;  /* 0x0000a20000067ab9 */ /* 0x000fe20000000a00 */
[----:B------:R-:W-:Y:S01]  /*1200*/  LOP3.LUT R6, R6, 0x1, RZ, 0xc0, !PT ;  /* 0x0000000106067812 */ /* 0x000fe200078ec0ff */
[----:B------:R-:W-:Y:S01]  /*1210*/  UIADD3 UR4, UR7, 0x3f, URZ ;  /* 0x0000003f07047890 */ /* 0x000fe2000fffe03f */
[----:B------:R-:W-:Y:S01]  /*1220*/  SHF.R.U32.HI R3, RZ, 0x2, R94 ;  /* 0x00000002ff037819 */ /* 0x000fe2000001165e */
[----:B01----:R-:W-:Y:S01]  /*1230*/  IMAD.MOV.U32 R5, RZ, RZ, -0x1 ;  /* 0xffffffffff057424 */ /* 0x003fe200078e00ff */
[----:B------:R-:W-:Y:S01]  /*1240*/  SHF.R.U32.HI R0, RZ, 0x1, R0 ;  /* 0x00000001ff007819 */ /* 0x000fe20000011600 */
[----:B------:R-:W-:Y:S01]  /*1250*/  USHF.R.S32.HI UR5, URZ, 0x1f, UR4 ;  /* 0x0000001f3f057899 */ /* 0x000fe20008011404 */
[----:B------:R-:W0:Y:S01]  /*1260*/  LDC.64 R90, c[0x0][0x5c8] ;  /* 0x00017200ff5a7b82 */ /* 0x000e220000000a00 */
[----:B------:R-:W-:Y:S01]  /*1270*/  IMAD.SHL.U32 R22, R6, 0x40, RZ ;  /* 0x0000004006167824 */ /* 0x000fe200078e00ff */
[----:B------:R-:W-:Y:S01]  /*1280*/  LOP3.LUT R3, R3, 0x7, RZ, 0xc0, !PT ;  /* 0x0000000703037812 */ /* 0x000fe200078ec0ff */
[----:B------:R-:W-:Y:S01]  /*1290*/  ULEA.HI UR5, UR5, UR4, URZ, 0x6 ;  /* 0x0000000405057291 */ /* 0x000fe2000f8f303f */
[----:B------:R-:W-:Y:S01]  /*12a0*/  LOP3.LUT R0, R0, 0x30, RZ, 0xc0, !PT ;  /* 0x0000003000007812 */ /* 0x000fe200078ec0ff */
[----:B------:R-:W-:Y:S01]  /*12b0*/  IMAD.MOV.U32 R7, RZ, RZ, 0x1 ;  /* 0x00000001ff077424 */ /* 0x000fe200078e00ff */
[--C-:B------:R-:W-:Y:S01]  /*12c0*/  LOP3.LUT R22, R22, 0x40, R3.reuse, 0xe2, !PT ;  /* 0x0000004016167812 */ /* 0x100fe200078ee203 */
[----:B------:R-:W-:Y:S01]  /*12d0*/  USHF.R.S32.HI UR43, URZ, 0x6, UR5 ;  /* 0x000000063f2b7899 */ /* 0x000fe20008011405 */
[----:B------:R-:W1:Y:S01]  /*12e0*/  LDC R96, c[0x0][0x600] ;  /* 0x00018000ff607b82 */ /* 0x000e620000000800 */
[----:B------:R-:W-:Y:S01]  /*12f0*/  IADD3 R3, RZ, -R0, -R3 ;  /* 0x80000000ff037210 */ /* 0x000fe20007ffe803 */
[----:B------:R-:W-:Y:S01]  /*1300*/  IMAD.U32 R4, RZ, RZ, UR6 ;  /* 0x00000006ff047e24 */ /* 0x000fe2000f8e00ff */
[C---:B------:R-:W-:Y:S01]  /*1310*/  LOP3.LUT R93, R94.reuse, 0x3, RZ, 0xc0, !PT ;  /* 0x000000035e5d7812 */ /* 0x040fe200078ec0ff */
[----:B------:R-:W-:Y:S01]  /*1320*/  UISETP.LT.AND UP0, UPT, UR43, 0x1, UPT ;  /* 0x000000012b00788c */ /* 0x000fe2000bf01270 */
[----:B------:R-:W-:Y:S01]  /*1330*/  LOP3.LUT R95, R94, 0x80, RZ, 0xc0, !PT ;  /* 0x000000805e5f7812 */ /* 0x000fe200078ec0ff */
[----:B------:R-:W-:Y:S01]  /*1340*/  IMAD R3, R6, -0x40, R3 ;  /* 0xffffffc006037824 */ /* 0x000fe200078e0203 */
[----:B------:R-:W-:Y:S01]  /*1350*/  ULDC UR4, c[0x0][0x284] ;  /* 0x0000a10000047ab9 */ /* 0x000fe20000000800 */
[----:B--2---:R-:W-:Y:S01]  /*1360*/  SHF.L.U32 R5, R5, R92, RZ ;  /* 0x0000005c05057219 */ /* 0x004fe200000006ff */
[----:B------:R-:W-:Y:S01]  /*1370*/  USEL UR44, UR43, 0x1, UP0 ;  /* 0x000000012b2c7887 */ /* 0x000fe20008000000 */
[----:B------:R-:W-:Y:S01]  /*1380*/  IMAD R93, R93, -0x2, R4 ;  /* 0xfffffffe5d5d7824 */ /* 0x000fe200078e0204 */
[----:B------:R-:W-:Y:S01]  /*1390*/  LOP3.LUT R22, R22, R0, RZ, 0xfc, !PT ;  /* 0x0000000016167212 */ /* 0x000fe200078efcff */
[----:B------:R-:W-:Y:S01]  /*13a0*/  IMAD.SHL.U32 R94, R94, 0x2, RZ ;  /* 0x000000025e5e7824 */ /* 0x000fe200078e00ff */
[----:B------:R-:W-:Y:S01]  /*13b0*/  SHF.L.U32 R92, R7, R92, RZ ;  /* 0x0000005c075c7219 */ /* 0x000fe200000006ff */
[----:B------:R-:W-:Y:S01]  /*13c0*/  VIADD R98, R3, UR4 ;  /* 0x0000000403627c36 */ /* 0x000fe20008000000 */
[----:B------:R-:W-:Y:S01]  /*13d0*/  LOP3.LUT R103, R18, 0x1, RZ, 0xfc, !PT ;  /* 0x0000000112677812 */ /* 0x000fe200078efcff */
[----:B------:R-:W-:Y:S01]  /*13e0*/  IMAD.MOV.U32 R23, RZ, RZ, RZ ;  /* 0x000000ffff177224 */ /* 0x000fe200078e00ff */
[C---:B0-----:R-:W-:Y:S01]  /*13f0*/  SHF.L.U64.HI R91, R90.reuse, 0x3, R91 ;  /* 0x000000035a5b7819 */ /* 0x041fe2000001025b */
[----:B------:R-:W-:Y:S01]  /*1400*/  IMAD.SHL.U32 R90, R90, 0x8, RZ ;  /* 0x000000085a5a7824 */ /* 0x000fe200078e00ff */
[----:B------:R-:W-:Y:S01]  /*1410*/  SHF.R.U32.HI R95, RZ, 0x7, R95 ;  /* 0x00000007ff5f7819 */ /* 0x000fe2000001165f */
[----:B------:R-:W-:Y:S01]  /*1420*/  UIADD3 UR44, UR43, -UR44, URZ ;  /* 0x8000002c2b2c7290 */ /* 0x000fe2000fffe03f */
[----:B------:R-:W-:Y:S01]  /*1430*/  LOP3.LUT R97, RZ, R5, RZ, 0x33, !PT ;  /* 0x00000005ff617212 */ /* 0x000fe200078e33ff */
[----:B------:R-:W-:Y:S01]  /*1440*/  UMOV UR40, URZ ;  /* 0x0000003f00287c82 */ /* 0x000fe20008000000 */
[----:B------:R-:W-:Y:S01]  /*1450*/  UMOV UR41, URZ ;  /* 0x0000003f00297c82 */ /* 0x000fe20008000000 */
[----:B-1----:R-:W-:-:S08]  /*1460*/  VIADD R96, R96, 0xffffffff ;  /* 0xffffffff60607836 */ /* 0x002fd00000000000 */
.L_x_164:
[----:B0-----:R-:W0:Y:S01]  /*1470*/  SHFL.IDX PT, R0, R95, RZ, 0x1f ;  /* 0x00001fff5f007589 */ /* 0x001e2200000e0000 */
[----:B-1----:R-:W1:Y:S01]  /*1480*/  S2UR UR7, SR_CgaCtaId ;  /* 0x00000000000779c3 */ /* 0x002e620000008800 */
[----:B------:R-:W-:Y:S01]  /*1490*/  UMOV UR6, 0x400 ;  /* 0x0000040000067882 */ /* 0x000fe20000000000 */
[----:B0-----:R-:W-:Y:S01]  /*14a0*/  R2UR UR4, R0 ;  /* 0x00000000000472ca */ /* 0x001fe200000e0000 */
[----:B-1----:R-:W-:-:S12]  /*14b0*/  ULEA UR6, UR7, UR6, 0x18 ;  /* 0x0000000607067291 */ /* 0x002fd8000f8ec03f */
[----:B------:R-:W-:-:S04]  /*14c0*/  ULEA.HI UR5, UR4, UR4, URZ, 0x1 ;  /* 0x0000000404057291 */ /* 0x000fc8000f8f083f */
[----:B------:R-:W-:-:S04]  /*14d0*/  ULOP3.LUT UR5, UR5, 0x7fffe, URZ, 0xc0, !UPT ;  /* 0x0007fffe05057892 */ /* 0x000fc8000f8ec03f */
[----:B------:R-:W-:-:S03]  /*14e0*/  UIADD3 UR5, UR4, -UR5, URZ ;  /* 0x8000000504057290 */ /* 0x000fc6000fffe03f */
[----:B------:R-:W-:Y:S01]  /*14f0*/  ULDC UR4, c[0x0][0x28c] ;  /* 0x0000a30000047ab9 */ /* 0x000fe20000000800 */
[----:B------:R-:W-:Y:S01]  /*1500*/  ULEA UR5, UR5, UR6, 0xd ;  /* 0x0000000605057291 */ /* 0x000fe2000f8e683f */
[----:B------:R-:W-:-:S03]  /*1510*/  ISETP.LT.AND P0, PT, RZ, UR4, PT ;  /* 0x00000004ff007c0c */ /* 0x000fc6000bf01270 */
[----:B------:R-:W-:-:S04]  /*1520*/  UIADD3 UR5, UR5, 0x180, URZ ;  /* 0x0000018005057890 */ /* 0x000fc8000fffe03f */
[----:B------:R-:W-:-:S04]  /*1530*/  USHF.R.U32.HI UR5, URZ, 0x4, UR5 ;  /* 0x000000043f057899 */ /* 0x000fc80008011605 */
[----:B------:R-:W-:-:S04]  /*1540*/  ULOP3.LUT UR5, UR5, 0x3fff, URZ, 0xc0, !UPT ;  /* 0x00003fff05057892 */ /* 0x000fc8000f8ec03f */
[----:B------:R-:W-:Y:S01]  /*1550*/  ULOP3.LUT UR45, UR5, 0x10000, URZ, 0xfc, !UPT ;  /* 0x00010000052d7892 */ /* 0x000fe2000f8efc3f */
[----:B--2345:R-:W-:Y:S11]  /*1560*/  @P0 BRA `(.L_x_17) ;  /* 0x0000000000400947 */ /* 0x03cff60003800000 */
[----:B------:R-:W-:Y:S01]  /*1570*/  MOV R0, 0x0 ;  /* 0x0000000000007802 */ /* 0x000fe20000000f00 */
[----:B------:R-:W-:Y:S01]  /*1580*/  ULDC.64 UR4, c[0x4][0x68] ;  /* 0x01001a0000047ab9 */ /* 0x000fe20000000a00 */
[----:B------:R-:W-:Y:S01]  /*1590*/  ULDC.64 UR6, c[0x4][0x8] ;  /* 0x0100020000067ab9 */ /* 0x000fe20000000a00 */
[----:B------:R-:W-:Y:S01]  /*15a0*/  IMAD.U32 R4, RZ, RZ, UR4 ;  /* 0x00000004ff047e24 */ /* 0x000fe2000f8e00ff */
[----:B------:R0:W1:Y:S01]  /*15b0*/  LDC.64 R14, c[0x4][R0] ;  /* 0x01000000000e7b82 */ /* 0x0000620000000a00 */
[----:B------:R-:W-:Y:S01]  /*15c0*/  IMAD.U32 R5, RZ, RZ, UR5 ;  /* 0x00000005ff057e24 */ /* 0x000fe2000f8e00ff */
[----:B------:R-:W-:Y:S01]  /*15d0*/  ULDC.64 UR4, c[0x4][0x70] ;  /* 0x01001c0000047ab9 */ /* 0x000fe20000000a00 */
[----:B------:R-:W-:Y:S02]  /*15e0*/  IMAD.U32 R10, RZ, RZ, UR6 ;  /* 0x00000006ff0a7e24 */ /* 0x000fe4000f8e00ff */
[----:B------:R-:W-:Y:S02]  /*15f0*/  IMAD.U32 R6, RZ, RZ, UR4 ;  /* 0x00000004ff067e24 */ /* 0x000fe4000f8e00ff */
[----:B------:R-:W-:-:S02]  /*1600*/  IMAD.U32 R7, RZ, RZ, UR5 ;  /* 0x00000005ff077e24 */ /* 0x000fc4000f8e00ff */
[----:B------:R-:W-:Y:S02]  /*1610*/  IMAD.U32 R11, RZ, RZ, UR7 ;  /* 0x00000007ff0b7e24 */ /* 0x000fe4000f8e00ff */
[----:B------:R-:W-:Y:S02]  /*1620*/  IMAD.MOV.U32 R8, RZ, RZ, 0x1e1 ;  /* 0x000001e1ff087424 */ /* 0x000fe400078e00ff */
[----:B------:R-:W-:Y:S02]  /*1630*/  IMAD.MOV.U32 R12, RZ, RZ, 0x1 ;  /* 0x00000001ff0c7424 */ /* 0x000fe400078e00ff */
[----:B0-----:R-:W-:-:S07]  /*1640*/  IMAD.MOV.U32 R13, RZ, RZ, RZ ;  /* 0x000000ffff0d7224 */ /* 0x001fce00078e00ff */
[----:B------:R-:W-:-:S07]  /*1650*/  LEPC R20, `(.L_x_17) ;  /* 0x000000001014794e */ /* 0x000fce0000000000 */
[----:B-1---5:R-:W-:Y:S05]  /*1660*/  CALL.ABS.NOINC R14 ;  /* 0x000000000e007343 */ /* 0x022fea0003c00000 */
.L_x_17:
[----:B------:R-:W-:-:S13]  /*1670*/  ISETP.NE.AND P0, PT, R103, 0x3, PT ;  /* 0x000000036700780c */ /* 0x000fda0003f05270 */
[----:B------:R-:W-:Y:S05]  /*1680*/  @!P0 BRA `(.L_x_18) ;  /* 0x0000000000048947 */ /* 0x000fea0003800000 */
[----:B------:R-:W-:Y:S01]  /*1690*/  BPT.TRAP 0x1 ;  /* 0x000000040000795c */ /* 0x000fe20000300000 */
.L_x_18:
[----:B------:R-:W0:Y:S01]  /*16a0*/  S2UR UR5, SR_CgaCtaId ;  /* 0x00000000000579c3 */ /* 0x000e220000008800 */
[----:B------:R-:W-:Y:S01]  /*16b0*/  UMOV UR4, 0x400 ;  /* 0x0000040000047882 */ /* 0x000fe20000000000 */
[----:B------:R-:W-:Y:S02]  /*16c0*/  IMAD.U32 R0, RZ, RZ, UR40 ;  /* 0x00000028ff007e24 */ /* 0x000fe4000f8e00ff */
[----:B------:R-:W-:-:S03]  /*16d0*/  IMAD.U32 R3, RZ, RZ, UR41 ;  /* 0x00000029ff037e24 */ /* 0x000fc6000f8e00ff */
[----:B------:R-:W-:Y:S01]  /*16e0*/  SHF.L.U32 R0, R0, 0x1f, RZ ;  /* 0x0000001f00007819 */ /* 0x000fe200000006ff */
[----:B0-----:R-:W-:-:S06]  /*16f0*/  ULEA UR4, UR5, UR4, 0x18 ;  /* 0x0000000405047291 */ /* 0x001fcc000f8ec03f */
[----:B------:R-:W-:-:S04]  /*1700*/  IMAD.U32 R6, RZ, RZ, UR4 ;  /* 0x00000004ff067e24 */ /* 0x000fc8000f8e00ff */
[----:B------:R-:W-:-:S04]  /*1710*/  IMAD R3, R3, 0x8, R6 ;  /* 0x0000000803037824 */ /* 0x000fc800078e0206 */
[----:B------:R0:W1:Y:S01]  /*1720*/  SYNCS.PHASECHK.TRANS64.TRYWAIT P1, [R3+URZ], R0 ;  /* 0x00000000030075a7 */ /* 0x000062000802017f */
[----:B------:R-:W-:Y:S05]  /*1730*/  @!P0 BRA `(.L_x_19) ;  /* 0x0000000000048947 */ /* 0x000fea0003800000 */
[----:B------:R-:W-:Y:S01]  /*1740*/  BPT.TRAP 0x1 ;  /* 0x000000040000795c */ /* 0x000fe20000300000 */
.L_x_19:
[----:B------:R-:W-:-:S05]  /*1750*/  IMAD.U32 R4, RZ, RZ, UR44 ;  /* 0x0000002cff047e24 */ /* 0x000fca000f8e00ff */
[----:B------:R-:W-:Y:S01]  /*1760*/  ISETP.GE.AND P2, PT, R4, 0x1, PT ;  /* 0x000000010400780c */ /* 0x000fe20003f46270 */
[----:B-1----:R-:W-:-:S12]  /*1770*/  @P1 BRA `(.L_x_20) ;  /* 0x0000000000081947 */ /* 0x002fd80003800000 */
[----:B------:R-:W1:Y:S02]  /*1780*/  SYNCS.PHASECHK.TRANS64.TRYWAIT P1, [R3+URZ], R0 ;  /* 0x00000000030075a7 */ /* 0x000e64000802017f */
[----:B-1----:R-:W-:Y:S05]  /*1790*/  @!P1 BRA `(.L_x_21) ;  /* 0x0000006400f09947 */ /* 0x002fea0003800000 */
.L_x_20:
[----:B------:R-:W-:Y:S05]  /*17a0*/  WARPSYNC.ALL ;  /* 0x0000000000007948 */ /* 0x000fea0003800000 */
[----:B------:R-:W-:Y:S01]  /*17b0*/  R2UR UR4, R6 ;  /* 0x00000000060472ca */ /* 0x000fe200000e0000 */
[----:B------:R-:W-:Y:S01]  /*17c0*/  ULEA UR5, UR41, UR45, 0xa ;  /* 0x0000002d29057291 */ /* 0x000fe2000f8e503f */
[----:B------:R-:W-:Y:S01]  /*17d0*/  WARPGROUP.ARRIVE ;  /* 0x00000000000079c5 */ /* 0x000fe20000000000 */
[----:B------:R-:W-:Y:S01]  /*17e0*/  UMOV UR9, 0x40000040 ;  /* 0x4000004000097882 */ /* 0x000fe20000000000 */
[----:B------:R-:W-:-:S04]  /*17f0*/  UMOV UR11, 0x40000040 ;  /* 0x40000040000b7882 */ /* 0x000fc80000000000 */
[----:B------:R-:W-:-:S05]  /*1800*/  UMOV UR8, UR5 ;  /* 0x0000000500087c82 */ /* 0x000fca0008000000 */
[----:B------:R-:W-:-:S04]  /*1810*/  UIADD3 UR4, UR4, 0x1c180, URZ ;  /* 0x0001c18004047890 */ /* 0x000fc8000fffe03f */
[----:B------:R-:W-:-:S04]  /*1820*/  USHF.R.U32.HI UR4, URZ, 0x4, UR4 ;  /* 0x000000043f047899 */ /* 0x000fc80008011604 */
[----:B------:R-:W-:-:S04]  /*1830*/  ULOP3.LUT UR4, UR4, 0x3fff, URZ, 0xc0, !UPT ;  /* 0x00003fff04047892 */ /* 0x000fc8000f8ec03f */
[----:B------:R-:W-:-:S04]  /*1840*/  ULOP3.LUT UR4, UR4, 0x10000, URZ, 0xfc, !UPT ;  /* 0x0001000004047892 */ /* 0x000fc8000f8efc3f */
[----:B------:R-:W-:-:S07]  /*1850*/  ULEA UR6, UR41, UR4, 0xa ;  /* 0x0000000429067291 */ /* 0x000fce000f8e503f */
[----:B------:R-:W-:Y:S02]  /*1860*/  UMOV UR10, UR6 ;  /* 0x00000006000a7c82 */ /* 0x000fe40008000000 */
[----:B------:R-:W-:Y:S01]  /*1870*/  HGMMA.64x128x16.F32 R24, gdesc[UR8], RZ, !UPT, gsb0 ;  /* 0x01e00000081879f0 */ /* 0x000fe2000c0008ff */
[----:B------:R-:W-:Y:S02]  /*1880*/  UIADD3 UR8, UR5, 0x2, URZ ;  /* 0x0000000205087890 */ /* 0x000fe4000fffe03f */
[----:B------:R-:W-:Y:S01]  /*1890*/  UIADD3 UR10, UR6, 0x2, URZ ;  /* 0x00000002060a7890 */ /* 0x000fe2000fffe03f */
[----:B------:R-:W-:Y:S01]  /*18a0*/  UMOV UR9, 0x40000040 ;  /* 0x4000004000097882 */ /* 0x000fe20000000000 */
[----:B------:R-:W-:Y:S01]  /*18b0*/  UMOV UR11, 0x40000040 ;  /* 0x40000040000b7882 */ /* 0x000fe20000000000 */
[----:B------:R-:W-:Y:S02]  /*18c0*/  WARPGROUP.DEPBAR.LE gsb0, 0x0 ;  /* 0x00008000000079c5 */ /* 0x000fe40000010000 */
[----:B------:R-:W-:-:S06]  /*18d0*/  WARPGROUP.ARRIVE ;  /* 0x00000000000079c5 */ /* 0x000fcc0000000000 */
[----:B------:R-:W-:Y:S01]  /*18e0*/  HGMMA.64x128x16.F32 R24, gdesc[UR8], R24, gsb0 ;  /* 0x01e00000081879f0 */ /* 0x000fe20008000818 */
        /* <DEDUP_REMOVED lines=13> */
[----:B------:R-:W-:Y:S03]  /*19c0*/  HGMMA.64x128x16.F32 R24, gdesc[UR8], R24, gsb0 ;  /* 0x01e00000081879f0 */ /* 0x000fe60008000818 */
[----:B------:R-:W-:Y:S02]  /*19d0*/  WARPGROUP.DEPBAR.LE gsb0, 0x0 ;  /* 0x00008000000079c5 */ /* 0x000fe40000010000 */
[----:B------:R-:W-:Y:S05]  /*19e0*/  @!P2 BRA `(.L_x_22) ;  /* 0x000000040028a947 */ /* 0x000fea0003800000 */
[----:B------:R-:W-:Y:S01]  /*19f0*/  UIADD3 UR5, UR41, 0x1, URZ ;  /* 0x0000000129057890 */ /* 0x000fe2000fffe03f */
[----:B01----:R-:W-:Y:S02]  /*1a00*/  IMAD.U32 R0, RZ, RZ, UR44 ;  /* 0x0000002cff007e24 */ /* 0x003fe4000f8e00ff */
[----:B------:R-:W-:Y:S01]  /*1a10*/  IMAD.U32 R3, RZ, RZ, UR41 ;  /* 0x00000029ff037e24 */ /* 0x000fe2000f8e00ff */
[----:B------:R-:W-:-:S04]  /*1a20*/  UISETP.NE.AND UP0, UPT, UR5, 0x7, UPT ;  /* 0x000000070500788c */ /* 0x000fc8000bf05270 */
[----:B------:R-:W-:Y:S02]  /*1a30*/  USEL UR6, URZ, 0x1, UP0 ;  /* 0x000000013f067887 */ /* 0x000fe40008000000 */
[----:B------:R-:W-:Y:S02]  /*1a40*/  USEL UR5, UR5, URZ, UP0 ;  /* 0x0000003f05057287 */ /* 0x000fe40008000000 */
[----:B------:R-:W-:-:S06]  /*1a50*/  ULOP3.LUT UR6, UR40, UR6, URZ, 0x3c, !UPT ;  /* 0x0000000628067292 */ /* 0x000fcc000f8e3c3f */
[----:B------:R-:W-:-:S07]  /*1a60*/  IMAD.U32 R7, RZ, RZ, UR6 ;  /* 0x00000006ff077e24 */ /* 0x000fce000f8e00ff */
.L_x_29:
[----:B------:R-:W-:Y:S05]  /*1a70*/  @!P0 BRA `(.L_x_23) ;  /* 0x0000000000048947 */ /* 0x000fea0003800000 */
[----:B------:R-:W-:Y:S01]  /*1a80*/  BPT.TRAP 0x1 ;  /* 0x000000040000795c */ /* 0x000fe20000300000 */
.L_x_23:
[----:B------:R-:W0:Y:S01]  /*1a90*/  S2UR UR7, SR_CgaCtaId ;  /* 0x00000000000779c3 */ /* 0x000e220000008800 */
[----:B------:R-:W-:Y:S01]  /*1aa0*/  UMOV UR6, 0x400 ;  /* 0x0000040000067882 */ /* 0x000fe20000000000 */
[----:B------:R-:W-:Y:S01]  /*1ab0*/  IMAD.U32 R5, RZ, RZ, UR5 ;  /* 0x00000005ff057e24 */ /* 0x000fe2000f8e00ff */
[----:B------:R-:W-:Y:S01]  /*1ac0*/  SHF.L.U32 R4, R7, 0x1f, RZ ;  /* 0x0000001f07047819 */ /* 0x000fe200000006ff */
[----:B0-----:R-:W-:-:S06]  /*1ad0*/  ULEA UR6, UR7, UR6, 0x18 ;  /* 0x0000000607067291 */ /* 0x001fcc000f8ec03f */
[----:B------:R-:W-:-:S04]  /*1ae0*/  IMAD.U32 R6, RZ, RZ, UR6 ;  /* 0x00000006ff067e24 */ /* 0x000fc8000f8e00ff */
[----:B------:R-:W-:-:S04]  /*1af0*/  IMAD R5, R5, 0x8, R6 ;  /* 0x0000000805057824 */ /* 0x000fc800078e0206 */
[----:B------:R0:W1:Y:S01]  /*1b00*/  SYNCS.PHASECHK.TRANS64.TRYWAIT P1, [R5+URZ], R4 ;  /* 0x00000004050075a7 */ /* 0x000062000802017f */
[----:B------:R-:W-:Y:S05]  /*1b10*/  @!P0 BRA `(.L_x_24) ;  /* 0x0000000000048947 */ /* 0x000fea0003800000 */
[----:B------:R-:W-:Y:S01]  /*1b20*/  BPT.TRAP 0x1 ;  /* 0x000000040000795c */ /* 0x000fe20000300000 */
.L_x_24:
[----:B-1----:R-:W-:Y:S05]  /*1b30*/  @P1 BRA `(.L_x_25) ;  /* 0x0000000000081947 */ /* 0x002fea0003800000 */
[----:B------:R-:W1:Y:S02]  /*1b40*/  SYNCS.PHASECHK.TRANS64.TRYWAIT P1, [R5+URZ], R4 ;  /* 0x00000004050075a7 */ /* 0x000e64000802017f */
[----:B-1----:R-:W-:Y:S05]  /*1b50*/  @!P1 BRA `(.L_x_26) ;  /* 0x0000006400149947 */ /* 0x002fea0003800000 */
.L_x_25:
[----:B------:R-:W-:Y:S01]  /*1b60*/  ULEA UR6, UR5, UR45, 0xa ;  /* 0x0000002d05067291 */ /* 0x000fe2000f8e503f */
[----:B------:R-:W-:Y:S01]  /*1b70*/  WARPGROUP.ARRIVE ;  /* 0x00000000000079c5 */ /* 0x000fe20000000000 */
[----:B------:R-:W-:Y:S01]  /*1b80*/  ULEA UR7, UR5, UR4, 0xa ;  /* 0x0000000405077291 */ /* 0x000fe2000f8e503f */
[----:B------:R-:W-:Y:S01]  /*1b90*/  UMOV UR9, 0x40000040 ;  /* 0x4000004000097882 */ /* 0x000fe20000000000 */
[----:B------:R-:W-:-:S03]  /*1ba0*/  UMOV UR11, 0x40000040 ;  /* 0x40000040000b7882 */ /* 0x000fc60000000000 */
[----:B------:R-:W-:Y:S02]  /*1bb0*/  UMOV UR8, UR6 ;  /* 0x0000000600087c82 */ /* 0x000fe40008000000 */
[----:B------:R-:W-:Y:S02]  /*1bc0*/  UMOV UR10, UR7 ;  /* 0x00000007000a7c82 */ /* 0x000fe40008000000 */
[----:B------:R-:W-:Y:S01]  /*1bd0*/  HGMMA.64x128x16.F32 R24, gdesc[UR8], R24, gsb0 ;  /* 0x01e00000081879f0 */ /* 0x000fe20008000818 */
[----:B------:R-:W-:Y:S02]  /*1be0*/  UIADD3 UR8, UR6, 0x2, URZ ;  /* 0x0000000206087890 */ /* 0x000fe4000fffe03f */
[----:B------:R-:W-:Y:S01]  /*1bf0*/  UIADD3 UR10, UR7, 0x2, URZ ;  /* 0x00000002070a7890 */ /* 0x000fe2000fffe03f */
[----:B------:R-:W-:Y:S01]  /*1c00*/  UMOV UR9, 0x40000040 ;  /* 0x4000004000097882 */ /* 0x000fe20000000000 */
[----:B------:R-:W-:Y:S01]  /*1c10*/  UMOV UR11, 0x40000040 ;  /* 0x40000040000b7882 */ /* 0x000fe20000000000 */
[----:B------:R-:W-:-:S02]  /*1c20*/  WARPGROUP.DEPBAR.LE gsb0, 0x0 ;  /* 0x00008000000079c5 */ /* 0x000fc40000010000 */
        /* <DEDUP_REMOVED lines=18> */
[----:B------:R-:W-:Y:S01]  /*1d50*/  BPT.TRAP 0x1 ;  /* 0x000000040000795c */ /* 0x000fe20000300000 */
.L_x_27:
[----:B------:R-:W-:-:S13]  /*1d60*/  ISETP.NE.AND P1, PT, R102, RZ, PT ;  /* 0x000000ff6600720c */ /* 0x000fda0003f25270 */
[----:B01----:R-:W-:-:S04]  /*1d70*/  @P1 IMAD R4, R3, 0x8, R6 ;  /* 0x0000000803041824 */ /* 0x003fc800078e0206 */
[----:B------:R-:W-:-:S05]  /*1d80*/  @P1 VIADD R4, R4, 0x38 ;  /* 0x0000003804041836 */ /* 0x000fca0000000000 */
[----:B------:R-:W-:-:S04]  /*1d90*/  @P1 PRMT R4, R19, 0x654, R4 ;  /* 0x0000065413041816 */ /* 0x000fc80000000004 */
[----:B------:R0:W-:Y:S01]  /*1da0*/  @P1 SYNCS.ARRIVE.TRANS64.RED.A1T0 RZ, [R4+URZ], RZ ;  /* 0x000000ff04ff19a7 */ /* 0x0001e2000810043f */
[----:B------:R-:W-:-:S13]  /*1db0*/  ISETP.GT.U32.AND P1, PT, R18, 0x1, PT ;  /* 0x000000011200780c */ /* 0x000fda0003f24070 */
[----:B0-----:R-:W-:Y:S05]  /*1dc0*/  @P1 BRA `(.L_x_28) ;  /* 0x0000000000041947 */ /* 0x001fea0003800000 */
[----:B------:R-:W-:Y:S01]  /*1dd0*/  BPT.TRAP 0x1 ;  /* 0x000000040000795c */ /* 0x000fe20000300000 */
.L_x_28:
[----:B------:R-:W-:Y:S01]  /*1de0*/  UIADD3 UR5, UR5, 0x1, URZ ;  /* 0x0000000105057890 */ /* 0x000fe2000fffe03f */
[C---:B------:R-:W-:Y:S01]  /*1df0*/  ISETP.GT.AND P2, PT, R0.reuse, 0x1, PT ;  /* 0x000000010000780c */ /* 0x040fe20003f44270 */
[----:B------:R-:W-:Y:S02]  /*1e00*/  VIADD R3, R3, 0x1 ;  /* 0x0000000103037836 */ /* 0x000fe40000000000 */
[----:B------:R-:W-:Y:S01]  /*1e10*/  UISETP.NE.AND UP0, UPT, UR5, 0x7, UPT ;  /* 0x000000070500788c */ /* 0x000fe2000bf05270 */
[----:B------:R-:W-:Y:S02]  /*1e20*/  VIADD R0, R0, 0xffffffff ;  /* 0xffffffff00007836 */ /* 0x000fe40000000000 */
[C---:B------:R-:W-:Y:S01]  /*1e30*/  ISETP.NE.AND P1, PT, R3.reuse, 0x7, PT ;  /* 0x000000070300780c */ /* 0x040fe20003f25270 */
[----:B------:R-:W-:Y:S02]  /*1e40*/  USEL UR6, URZ, 0x1, UP0 ;  /* 0x000000013f067887 */ /* 0x000fe40008000000 */
[----:B------:R-:W-:Y:S01]  /*1e50*/  USEL UR5, UR5, URZ, UP0 ;  /* 0x0000003f05057287 */ /* 0x000fe20008000000 */
[----:B------:R-:W-:-:S03]  /*1e60*/  SEL R3, R3, RZ, P1 ;  /* 0x000000ff03037207 */ /* 0x000fc60000800000 */
[----:B------:R-:W-:Y:S01]  /*1e70*/  LOP3.LUT R7, R7, UR6, RZ, 0x3c, !PT ;  /* 0x0000000607077c12 */ /* 0x000fe2000f8e3cff */
[----:B------:R-:W-:Y:S07]  /*1e80*/  @P2 BRA `(.L_x_29) ;  /* 0xfffffff800f82947 */ /* 0x000fee000383ffff */
.L_x_22:
[----:B01----:R-:W0:Y:S02]  /*1e90*/  LDC R0, c[0x0][0x28c] ;  /* 0x0000a300ff007b82 */ /* 0x003e240000000800 */
[----:B0-----:R-:W-:-:S13]  /*1ea0*/  ISETP.GE.AND P1, PT, R0, 0x1, PT ;  /* 0x000000010000780c */ /* 0x001fda0003f26270 */
[----:B------:R-:W-:Y:S05]  /*1eb0*/  @!P1 BRA `(.L_x_30) ;  /* 0x0000000000509947 */ /* 0x000fea0003800000 */
[----:B------:R-:W-:Y:S05]  /*1ec0*/  @!P0 BRA `(.L_x_31) ;  /* 0x0000000000048947 */ /* 0x000fea0003800000 */
[----:B------:R-:W-:Y:S01]  /*1ed0*/  BPT.TRAP 0x1 ;  /* 0x000000040000795c */ /* 0x000fe20000300000 */
.L_x_31:
[----:B------:R-:W-:Y:S01]  /*1ee0*/  ISETP.NE.AND P1, PT, R102, RZ, PT ;  /* 0x000000ff6600720c */ /* 0x000fe20003f25270 */
[----:B------:R-:W-:Y:S01]  /*1ef0*/  BSSY B0, `(.L_x_32) ;  /* 0x000000e000007945 */ /* 0x000fe20003800000 */
[----:B------:R-:W-:-:S11]  /*1f00*/  ISETP.GT.U32.AND P0, PT, R18, 0x1, PT ;  /* 0x000000011200780c */ /* 0x000fd60003f04070 */
[----:B------:R-:W-:Y:S05]  /*1f10*/  @!P1 BRA `(.L_x_33) ;  /* 0x00000000002c9947 */ /* 0x000fea0003800000 */
[----:B------:R-:W-:-:S04]  /*1f20*/  UIADD3 UR6, UR44, UR41, URZ ;  /* 0x000000292c067290 */ /* 0x000fc8000fffe03f */
[----:B------:R-:W-:-:S04]  /*1f30*/  UIMAD.WIDE.U32 UR4, UR6, 0x24924925, URZ ;  /* 0x24924925060478a5 */ /* 0x000fc8000f8e003f */
[----:B------:R-:W-:-:S04]  /*1f40*/  UIADD3 UR4, UR6, -UR5, URZ ;  /* 0x8000000506047290 */ /* 0x000fc8000fffe03f */
[----:B------:R-:W-:-:S04]  /*1f50*/  ULEA.HI UR4, UR4, UR5, URZ, 0x1f ;  /* 0x0000000504047291 */ /* 0x000fc8000f8ff83f */
[----:B------:R-:W-:-:S04]  /*1f60*/  USHF.R.U32.HI UR4, URZ, 0x2, UR4 ;  /* 0x000000023f047899 */ /* 0x000fc80008011604 */
[----:B------:R-:W-:-:S06]  /*1f70*/  UIMAD UR4, UR4, -0x7, UR6 ;  /* 0xfffffff9040478a4 */ /* 0x000fcc000f8e0206 */
[----:B------:R-:W-:-:S04]  /*1f80*/  IMAD.U32 R3, RZ, RZ, UR4 ;  /* 0x00000004ff037e24 */ /* 0x000fc8000f8e00ff */
[----:B------:R-:W-:-:S04]  /*1f90*/  IMAD R0, R3, 0x8, R6 ;  /* 0x0000000803007824 */ /* 0x000fc800078e0206 */
[----:B------:R-:W-:-:S05]  /*1fa0*/  VIADD R0, R0, 0x38 ;  /* 0x0000003800007836 */ /* 0x000fca0000000000 */
[----:B------:R-:W-:-:S04]  /*1fb0*/  PRMT R0, R19, 0x654, R0 ;  /* 0x0000065413007816 */ /* 0x000fc80000000000 */
[----:B------:R0:W-:Y:S03]  /*1fc0*/  SYNCS.ARRIVE.TRANS64.RED.A1T0 RZ, [R0+URZ], RZ ;  /* 0x000000ff00ff79a7 */ /* 0x0001e6000810043f */
.L_x_33:
[----:B------:R-:W-:Y:S05]  /*1fd0*/  BSYNC B0 ;  /* 0x0000000000007941 */ /* 0x000fea0003800000 */
.L_x_32:
[----:B------:R-:W-:Y:S05]  /*1fe0*/  @P0 BRA `(.L_x_30) ;  /* 0x0000000000040947 */ /* 0x000fea0003800000 */
[----:B------:R-:W-:Y:S01]  /*1ff0*/  BPT.TRAP 0x1 ;  /* 0x000000040000795c */ /* 0x000fe20000300000 */
.L_x_30:
[----:B------:R-:W-:Y:S01]  /*2000*/  UISETP.GE.U32.AND UP1, UPT, UR43, 0x7, UPT ;  /* 0x000000072b00788c */ /* 0x000fe2000bf26070 */
[----:B------:R-:W-:Y:S01]  /*2010*/  IMAD.SHL.U32 R3, R100, 0x80, RZ ;  /* 0x0000008064037824 */ /* 0x000fe200078e00ff */
[----:B------:R-:W-:Y:S01]  /*2020*/  UIADD3 UR41, UR43, UR41, URZ ;  /* 0x000000292b297290 */ /* 0x000fe2000fffe03f */
[----:B------:R-:W-:Y:S01]  /*2030*/  SHF.R.S32.HI R13, RZ, 0x1f, R99 ;  /* 0x0000001fff0d7819 */ /* 0x000fe20000011463 */
[----:B------:R-:W-:Y:S01]  /*2040*/  ULDC UR10, c[0x0][0x288] ;  /* 0x0000a200000a7ab9 */ /* 0x000fe20000000800 */
[----:B------:R-:W-:Y:S01]  /*2050*/  IMAD.SHL.U32 R7, R101, 0x80, RZ ;  /* 0x0000008065077824 */ /* 0x000fe200078e00ff */
[C---:B------:R-:W-:Y:S01]  /*2060*/  LOP3.LUT R8, R3.reuse, 0x6, R94, 0xf8, !PT ;  /* 0x0000000603087812 */ /* 0x040fe200078ef85e */
[----:B------:R-:W-:Y:S01]  /*2070*/  UISETP.GT.U32.AND UP0, UPT, UR41, 0x6, UPT ;  /* 0x000000062900788c */ /* 0x000fe2000bf04070 */
[----:B------:R-:W-:Y:S01]  /*2080*/  ISETP.GE.AND P0, PT, R3, UR10, PT ;  /* 0x0000000a03007c0c */ /* 0x000fe2000bf06270 */
[----:B------:R-:W-:Y:S01]  /*2090*/  ULDC.64 UR6, c[0x0][0x5d0] ;  /* 0x0001740000067ab9 */ /* 0x000fe20000000a00 */
[----:B------:R-:W-:Y:S01]  /*20a0*/  ULDC UR11, c[0x0][0x284] ;  /* 0x0000a100000b7ab9 */ /* 0x000fe20000000800 */
[----:B------:R-:W-:Y:S01]  /*20b0*/  @UP1 UIMAD.WIDE.U32 UR4, UR41, 0x24924925, URZ ;  /* 0x24924925290418a5 */ /* 0x000fe2000f8e003f */
[----:B------:R-:W-:Y:S01]  /*20c0*/  SHF.R.S32.HI R9, RZ, 0x1f, R8 ;  /* 0x0000001fff097819 */ /* 0x000fe20000011408 */
[----:B0-----:R-:W-:Y:S01]  /*20d0*/  IMAD R0, R13, UR6, RZ ;  /* 0x000000060d007c24 */ /* 0x001fe2000f8e02ff */
[----:B------:R-:W-:Y:S01]  /*20e0*/  UISETP.LT.U32.AND UP0, UPT, UR43, 0x7, UP0 ;  /* 0x000000072b00788c */ /* 0x000fe20008701070 */
[----:B------:R-:W-:Y:S01]  /*20f0*/  ISETP.GE.OR P0, PT, R7, UR11, P0 ;  /* 0x0000000b07007c0c */ /* 0x000fe20008706670 */
[----:B------:R-:W-:Y:S01]  /*2100*/  @UP1 UIADD3 UR4, UR41, -UR5, URZ ;  /* 0x8000000529041290 */ /* 0x000fe2000fffe03f */
[C---:B------:R-:W-:Y:S01]  /*2110*/  IMAD R11, R99.reuse, UR7, R0 ;  /* 0x00000007630b7c24 */ /* 0x040fe2000f8e0200 */
[----:B------:R-:W-:Y:S01]  /*2120*/  ULDC.64 UR8, c[0x0][0x5c8] ;  /* 0x0001720000087ab9 */ /* 0x000fe20000000a00 */
[----:B------:R-:W-:Y:S01]  /*2130*/  IMAD.WIDE.U32 R4, R99, UR6, R8 ;  /* 0x0000000663047c25 */ /* 0x000fe2000f8e0008 */
[----:B------:R-:W-:-:S02]  /*2140*/  USEL UR6, URZ, 0x1, !UP0 ;  /* 0x000000013f067887 */ /* 0x000fc4000c000000 */
[----:B------:R-:W-:Y:S01]  /*2150*/  @UP1 ULEA.HI UR4, UR4, UR5, URZ, 0x1f ;  /* 0x0000000504041291 */ /* 0x000fe2000f8ff83f */
[----:B------:R-:W-:Y:S01]  /*2160*/  IMAD.WIDE R100, R101, 0x80, R22 ;  /* 0x0000008065647825 */ /* 0x000fe200078e0216 */
[----:B------:R-:W-:Y:S02]  /*2170*/  ULOP3.LUT UR40, UR40, UR6, URZ, 0x3c, !UPT ;  /* 0x0000000628287292 */ /* 0x000fe4000f8e3c3f */
[----:B------:R-:W-:Y:S01]  /*2180*/  @UP1 USHF.R.U32.HI UR4, URZ, 0x2, UR4 ;  /* 0x000000023f041899 */ /* 0x000fe20008011604 */
[----:B------:R-:W-:Y:S02]  /*2190*/  IMAD.IADD R5, R5, 0x1, R11 ;  /* 0x0000000105057824 */ /* 0x000fe400078e020b */
[----:B------:R-:W-:Y:S01]  /*21a0*/  IMAD R11, R101, UR8, RZ ;  /* 0x00000008650b7c24 */ /* 0x000fe2000f8e02ff */
[----:B------:R-:W-:Y:S01]  /*21b0*/  @UP1 ULOP3.LUT UR40, UR40, 0x1, UR4, 0x78, !UPT ;  /* 0x0000000128281892 */ /* 0x000fe2000f8e7804 */
[----:B------:R-:W-:-:S04]  /*21c0*/  IMAD.WIDE.U32 R104, R100, UR8, R4 ;  /* 0x0000000864687c25 */ /* 0x000fc8000f8e0004 */
[----:B------:R-:W-:Y:S02]  /*21d0*/  IMAD R11, R100, UR9, R11 ;  /* 0x00000009640b7c24 */ /* 0x000fe4000f8e020b */
[----:B------:R-:W-:Y:S01]  /*21e0*/  IMAD.MOV.U32 R0, RZ, RZ, -0x1 ;  /* 0xffffffffff007424 */ /* 0x000fe200078e00ff */
[----:B------:R-:W-:Y:S06]  /*21f0*/  @P0 BRA `(.L_x_34) ;  /* 0x0000004000040947 */ /* 0x000fec0003800000 */
[----:B-----5:R-:W-:Y:S01]  /*2200*/  FSETP.NEU.AND P1, PT, R89, RZ, PT ;  /* 0x000000ff5900720b */ /* 0x020fe20003f2d000 */
[----:B------:R-:W-:Y:S01]  /*2210*/  IMAD.IADD R4, R93, 0x1, -R3 ;  /* 0x000000015d047824 */ /* 0x000fe200078e0a03 */
[----:B------:R-:W-:Y:S01]  /*2220*/  BSSY B0, `(.L_x_34) ;  /* 0x00003fe000007945 */ /* 0x000fe20003800000 */
[----:B------:R-:W-:Y:S02]  /*2230*/  IMAD.IADD R3, R98, 0x1, -R7 ;  /* 0x0000000162037824 */ /* 0x000fe400078e0a07 */
[----:B------:R-:W-:Y:S01]  /*2240*/  IMAD.IADD R115, R105, 0x1, R11 ;  /* 0x0000000169737824 */ /* 0x000fe200078e020b */
[----:B------:R-:W-:-:S04]  /*2250*/  ISETP.GT.AND P0, PT, R4, RZ, PT ;  /* 0x000000ff0400720c */ /* 0x000fc80003f04270 */
[----:B------:R-:W-:-:S03]  /*2260*/  ISETP.GT.AND P3, PT, R3, RZ, P0 ;  /* 0x000000ff0300720c */ /* 0x000fc60000764270 */
[----:B------:R-:W-:Y:S10]  /*2270*/  @!P1 BRA `(.L_x_35) ;  /* 0x0000002c00289947 */ /* 0x000ff40003800000 */
[----:B------:R-:W0:Y:S01]  /*2280*/  LDC.64 R108, c[0x0][0x5b8] ;  /* 0x00016e00ff6c7b82 */ /* 0x000e220000000a00 */
[----:B------:R-:W-:-:S07]  /*2290*/  ULDC.64 UR4, c[0x0][0x5c0] ;  /* 0x0001700000047ab9 */ /* 0x000fce0000000a00 */
[----:B------:R-:W1:Y:S08]  /*22a0*/  LDC.64 R110, c[0x0][0x5b0] ;  /* 0x00016c00ff6e7b82 */ /* 0x000e700000000a00 */
[----:B------:R-:W2:Y:S01]  /*22b0*/  LDC.64 R112, c[0x0][0x5a8] ;  /* 0x00016a00ff707b82 */ /* 0x000ea20000000a00 */
[-C--:B0-----:R-:W-:Y:S02]  /*22c0*/  IMAD R6, R13, R108.reuse, RZ ;  /* 0x0000006c0d067224 */ /* 0x081fe400078e02ff */
[----:B------:R-:W-:-:S04]  /*22d0*/  IMAD.WIDE.U32 R106, R99, R108, R8 ;  /* 0x0000006c636a7225 */ /* 0x000fc800078e0008 */
[----:B------:R-:W-:Y:S02]  /*22e0*/  IMAD R105, R99, R109, R6 ;  /* 0x0000006d63697224 */ /* 0x000fe400078e0206 */
[-C--:B-1----:R-:W-:Y:S02]  /*22f0*/  IMAD R5, R101, R110.reuse, RZ ;  /* 0x0000006e65057224 */ /* 0x082fe400078e02ff */
[----:B------:R-:W-:Y:S02]  /*2300*/  IMAD.IADD R13, R107, 0x1, R105 ;  /* 0x000000016b0d7824 */ /* 0x000fe400078e0269 */
[----:B------:R-:W-:Y:S02]  /*2310*/  IMAD.MOV.U32 R12, RZ, RZ, R106 ;  /* 0x000000ffff0c7224 */ /* 0x000fe400078e006a */
[C---:B------:R-:W-:Y:S02]  /*2320*/  IMAD R109, R100.reuse, R111, R5 ;  /* 0x0000006f646d7224 */ /* 0x040fe400078e0205 */
[----:B------:R-:W-:-:S04]  /*2330*/  IMAD.WIDE.U32 R6, R100, R110, R12 ;  /* 0x0000006e64067225 */ /* 0x000fc800078e000c */
[----:B------:R-:W-:Y:S01]  /*2340*/  IMAD.IADD R5, R7, 0x1, R109 ;  /* 0x0000000107057824 */ /* 0x000fe200078e026d */
[----:B--2---:R-:W-:-:S04]  /*2350*/  LEA R14, P1, R6, R112, 0x1 ;  /* 0x00000070060e7211 */ /* 0x004fc800078208ff */
[----:B------:R-:W-:-:S05]  /*2360*/  LEA.HI.X R15, R6, R113, R5, 0x1, P1 ;  /* 0x00000071060f7211 */ /* 0x000fca00008f0c05 */
[----:B------:R0:W2:Y:S01]  /*2370*/  @P3 LDG.E.LTC128B.U16 R5, desc[UR38][R14.64] ;  /* 0x000000260e053981 */ /* 0x0000a2000c1e1520 */
[----:B------:R-:W-:Y:S01]  /*2380*/  IMAD.WIDE.U32 R6, R100, R110, R8 ;  /* 0x0000006e64067225 */ /* 0x000fe200078e0008 */
[----:B------:R-:W-:Y:S03]  /*2390*/  BSSY B1, `(.L_x_36) ;  /* 0x0000013000017945 */ /* 0x000fe60003800000 */
[----:B------:R-:W-:Y:S02]  /*23a0*/  IMAD.IADD R7, R109, 0x1, R7 ;  /* 0x000000016d077824 */ /* 0x000fe400078e0207 */
[----:B------:R-:W-:Y:S01]  /*23b0*/  IMAD.WIDE.U32 R20, R99, R108, R6 ;  /* 0x0000006c63147225 */ /* 0x000fe200078e0006 */
[----:B0-----:R-:W-:-:S03]  /*23c0*/  SHF.L.U64.HI R15, R110, 0x3, R111 ;  /* 0x000000036e0f7819 */ /* 0x001fc6000001026f */
[----:B------:R-:W-:Y:S01]  /*23d0*/  IMAD.IADD R7, R105, 0x1, R21 ;  /* 0x0000000169077824 */ /* 0x000fe200078e0215 */
[----:B------:R-:W-:Y:S01]  /*23e0*/  LEA R6, P4, R20, R112, 0x1 ;  /* 0x0000007014067211 */ /* 0x000fe200078808ff */
[----:B------:R-:W-:-:S03]  /*23f0*/  IMAD.SHL.U32 R14, R110, 0x8, RZ ;  /* 0x000000086e0e7824 */ /* 0x000fc600078e00ff */
[----:B------:R-:W-:Y:S01]  /*2400*/  LEA.HI.X R7, R20, R113, R7, 0x1, P4 ;  /* 0x0000007114077211 */ /* 0x000fe200020f0c07 */
[----:B--2---:R-:W-:-:S05]  /*2410*/  HADD2.F32 R10, -RZ, R5.H0_H0 ;  /* 0x20000005ff0a7230 */ /* 0x004fca0000004100 */
[----:B------:R-:W-:Y:S01]  /*2420*/  FMUL R11, R10, R89 ;  /* 0x000000590a0b7220 */ /* 0x000fe20000400000 */
[----:B------:R-:W-:-:S03]  /*2430*/  LEA R10, P1, R104, UR4, 0x1 ;  /* 0x00000004680a7c11 */ /* 0x000fc6000f8208ff */
[----:B------:R-:W-:Y:S01]  /*2440*/  FFMA R24, R24, R88, R11 ;  /* 0x0000005818187223 */ /* 0x000fe2000000000b */
[----:B------:R-:W-:Y:S02]  /*2450*/  LEA.HI.X R11, R104, UR5, R115, 0x1, P1 ;  /* 0x00000005680b7c11 */ /* 0x000fe400088f0c73 */
[----:B------:R-:W-:Y:S02]  /*2460*/  ISETP.GT.AND P1, PT, R4, 0x1, PT ;  /* 0x000000010400780c */ /* 0x000fe40003f24270 */
[----:B------:R-:W-:Y:S02]  /*2470*/  F2FP.F16.F32.PACK_AB R24, RZ, R24 ;  /* 0x00000018ff18723e */ /* 0x000fe400000000ff */
[----:B------:R-:W-:-:S03]  /*2480*/  ISETP.GT.AND P2, PT, R3, RZ, P1 ;  /* 0x000000ff0300720c */ /* 0x000fc60000f44270 */
[----:B------:R0:W-:Y:S10]  /*2490*/  @P3 STG.E.U16 desc[UR38][R10.64], R24 ;  /* 0x000000180a003986 */ /* 0x0001f4000c101526 */
[----:B------:R-:W-:Y:S05]  /*24a0*/  @!P2 BRA `(.L_x_37) ;  /* 0x000000000004a947 */ /* 0x000fea0003800000 */
[----:B------:R1:W5:Y:S02]  /*24b0*/  LDG.E.LTC128B.U16 R5, desc[UR38][R6.64+0x2] ;  /* 0x0000022606057981 */ /* 0x000364000c1e1520 */
.L_x_37:
[----:B------:R-:W-:Y:S05]  /*24c0*/  BSYNC B1 ;  /* 0x0000000000017941 */ /* 0x000fea0003800000 */
.L_x_36:
[----:B-----5:R-:W-:Y:S01]  /*24d0*/  HADD2.F32 R12, -RZ, R5.H0_H0 ;  /* 0x20000005ff0c7230 */ /* 0x020fe20000004100 */
[----:B------:R-:W-:Y:S01]  /*24e0*/  ISETP.GT.AND P0, PT, R3, 0x8, P0 ;  /* 0x000000080300780c */ /* 0x000fe20000704270 */
[----:B------:R-:W-:Y:S01]  /*24f0*/  IMAD.WIDE.U32 R20, R100, R110, R14 ;  /* 0x0000006e64147225 */ /* 0x000fe200078e000e */
[----:B0-----:R-:W-:-:S03]  /*2500*/  PRMT R24, R5, 0x7610, R24 ;  /* 0x0000761005187816 */ /* 0x001fc60000000018 */
[----:B------:R-:W-:Y:S01]  /*2510*/  FMUL R12, R12, R89 ;  /* 0x000000590c0c7220 */ /* 0x000fe20000400000 */
[----:B------:R-:W-:Y:S01]  /*2520*/  IMAD.IADD R109, R109, 0x1, R21 ;  /* 0x000000016d6d7824 */ /* 0x000fe200078e0215 */
[----:B------:R-:W-:Y:S02]  /*2530*/  IADD3 R106, P3, R106, R20, RZ ;  /* 0x000000146a6a7210 */ /* 0x000fe40007f7e0ff */
[----:B------:R-:W-:-:S03]  /*2540*/  FFMA R12, R25, R88, R12 ;  /* 0x00000058190c7223 */ /* 0x000fc6000000000c */
[----:B------:R-:W-:Y:S01]  /*2550*/  IMAD.X R13, R109, 0x1, R13, P3 ;  /* 0x000000016d0d7824 */ /* 0x000fe200018e060d */
[C---:B------:R-:W-:Y:S02]  /*2560*/  LEA R14, P3, R106.reuse, R112, 0x1 ;  /* 0x000000706a0e7211 */ /* 0x040fe400078608ff */
[----:B------:R-:W-:Y:S02]  /*2570*/  F2FP.F16.F32.PACK_AB R12, RZ, R12 ;  /* 0x0000000cff0c723e */ /* 0x000fe400000000ff */
[----:B------:R-:W-:Y:S02]  /*2580*/  LEA.HI.X R15, R106, R113, R13, 0x1, P3 ;  /* 0x000000716a0f7211 */ /* 0x000fe400018f0c0d */
[----:B------:R-:W-:-:S05]  /*2590*/  PRMT R21, R12, 0x7610, R21 ;  /* 0x000076100c157816 */ /* 0x000fca0000000015 */
[----:B------:R0:W-:Y:S04]  /*25a0*/  @P2 STG.E.U16 desc[UR38][R10.64+0x2], R21 ;  /* 0x000002150a002986 */ /* 0x0001e8000c101526 */
[----:B------:R-:W2:Y:S01]  /*25b0*/  @P0 LDG.E.LTC128B.U16 R24, desc[UR38][R14.64] ;  /* 0x000000260e180981 */ /* 0x000ea2000c1e1520 */
[----:B------:R-:W-:Y:S01]  /*25c0*/  IADD3 R20, P2, R8, R20, RZ ;  /* 0x0000001408147210 */ /* 0x000fe20007f5e0ff */
[----:B------:R-:W-:Y:S01]  /*25d0*/  BSSY B1, `(.L_x_38) ;  /* 0x0000011000017945 */ /* 0x000fe20003800000 */
[C---:B------:R-:W-:Y:S02]  /*25e0*/  SHF.L.U64.HI R13, R90.reuse, 0x1, R91 ;  /* 0x000000015a0d7819 */ /* 0x040fe4000001025b */
[----:B------:R-:W-:Y:S01]  /*25f0*/  ISETP.GT.AND P1, PT, R3, 0x8, P1 ;  /* 0x000000080300780c */ /* 0x000fe20000f24270 */
[----:B0-----:R-:W-:Y:S01]  /*2600*/  IMAD.X R21, R9, 0x1, R109, P2 ;  /* 0x0000000109157824 */ /* 0x001fe200010e066d */
[----:B------:R-:W-:Y:S01]  /*2610*/  LEA R12, P2, R90, R10, 0x1 ;  /* 0x0000000a5a0c7211 */ /* 0x000fe200078408ff */
[----:B------:R-:W-:-:S04]  /*2620*/  IMAD.WIDE.U32 R20, R99, R108, R20 ;  /* 0x0000006c63147225 */ /* 0x000fc800078e0014 */
[----:B------:R-:W-:Y:S02]  /*2630*/  IMAD.X R13, R13, 0x1, R11, P2 ;  /* 0x000000010d0d7824 */ /* 0x000fe400010e060b */
[----:B------:R-:W-:Y:S02]  /*2640*/  IMAD.IADD R9, R105, 0x1, R21 ;  /* 0x0000000169097824 */ /* 0x000fe400078e0215 */
[----:B--2---:R-:W-:-:S05]  /*2650*/  HADD2.F32 R8, -RZ, R24.H0_H0 ;  /* 0x20000018ff087230 */ /* 0x004fca0000004100 */
[----:B------:R-:W-:Y:S01]  /*2660*/  FMUL R5, R8, R89 ;  /* 0x0000005908057220 */ /* 0x000fe20000400000 */
[----:B------:R-:W-:-:S03]  /*2670*/  LEA R8, P3, R20, R112, 0x1 ;  /* 0x0000007014087211 */ /* 0x000fc600078608ff */
[----:B------:R-:W-:Y:S01]  /*2680*/  FFMA R5, R26, R88, R5 ;  /* 0x000000581a057223 */ /* 0x000fe20000000005 */
[----:B------:R-:W-:-:S04]  /*2690*/  LEA.HI.X R9, R20, R113, R9, 0x1, P3 ;  /* 0x0000007114097211 */ /* 0x000fc800018f0c09 */
[----:B------:R-:W-:-:S05]  /*26a0*/  F2FP.F16.F32.PACK_AB R5, RZ, R5 ;  /* 0x00000005ff05723e */ /* 0x000fca00000000ff */
[----:B------:R0:W-:Y:S01]  /*26b0*/  @P0 STG.E.U16 desc[UR38][R12.64], R5 ;  /* 0x000000050c000986 */ /* 0x0001e2000c101526 */
[----:B------:R-:W-:Y:S05]  /*26c0*/  @!P1 BRA `(.L_x_39) ;  /* 0x0000000000049947 */ /* 0x000fea0003800000 */
[----:B------:R2:W5:Y:S02]  /*26d0*/  LDG.E.LTC128B.U16 R24, desc[UR38][R8.64+0x2] ;  /* 0x0000022608187981 */ /* 0x000564000c1e1520 */
.L_x_39:
[----:B------:R-:W-:Y:S05]  /*26e0*/  BSYNC B1 ;  /* 0x0000000000017941 */ /* 0x000fea0003800000 */
.L_x_38:
[----:B-----5:R-:W-:Y:S01]  /*26f0*/  HADD2.F32 R14, -RZ, R24.H0_H0 ;  /* 0x20000018ff0e7230 */ /* 0x020fe20000004100 */
[----:B------:R-:W-:Y:S01]  /*2700*/  ISETP.GT.AND P0, PT, R4, 0x8, PT ;  /* 0x000000080400780c */ /* 0x000fe20003f04270 */
[----:B------:R-:W-:Y:S03]  /*2710*/  BSSY B1, `(.L_x_40) ;  /* 0x0000008000017945 */ /* 0x000fe60003800000 */
[----:B------:R-:W-:Y:S01]  /*2720*/  FMUL R14, R14, R89 ;  /* 0x000000590e0e7220 */ /* 0x000fe20000400000 */
[----:B------:R-:W-:-:S03]  /*2730*/  ISETP.GT.AND P2, PT, R3, RZ, P0 ;  /* 0x000000ff0300720c */ /* 0x000fc60000744270 */
[----:B------:R-:W-:-:S05]  /*2740*/  FFMA R14, R27, R88, R14 ;  /* 0x000000581b0e7223 */ /* 0x000fca000000000e */
[----:B------:R-:W-:-:S05]  /*2750*/  F2FP.F16.F32.PACK_AB R14, RZ, R14 ;  /* 0x0000000eff0e723e */ /* 0x000fca00000000ff */
[----:B------:R3:W-:Y:S01]  /*2760*/  @P1 STG.E.U16 desc[UR38][R12.64+0x2], R14 ;  /* 0x0000020e0c001986 */ /* 0x0007e2000c101526 */
[----:B------:R-:W-:Y:S05]  /*2770*/  @!P2 BRA `(.L_x_41) ;  /* 0x000000000004a947 */ /* 0x000fea0003800000 */
[----:B------:R4:W5:Y:S02]  /*2780*/  LDG.E.LTC128B.U16 R24, desc[UR38][R6.64+0x10] ;  /* 0x0000102606187981 */ /* 0x000964000c1e1520 */
.L_x_41:
[----:B------:R-:W-:Y:S05]  /*2790*/  BSYNC B1 ;  /* 0x0000000000017941 */ /* 0x000fea0003800000 */
.L_x_40:
[----:B---3-5:R-:W-:Y:S01]  /*27a0*/  HADD2.F32 R14, -RZ, R24.H0_H0 ;  /* 0x20000018ff0e7230 */ /* 0x028fe20000004100 */
[----:B------:R-:W-:Y:S01]  /*27b0*/  ISETP.GT.AND P1, PT, R4, 0x9, PT ;  /* 0x000000090400780c */ /* 0x000fe20003f24270 */
[----:B------:R-:W-:Y:S03]  /*27c0*/  BSSY B1, `(.L_x_42) ;  /* 0x0000008000017945 */ /* 0x000fe60003800000 */
[----:B0-----:R-:W-:Y:S01]  /*27d0*/  FMUL R5, R14, R89 ;  /* 0x000000590e057220 */ /* 0x001fe20000400000 */
[----:B------:R-:W-:-:S03]  /*27e0*/  ISETP.GT.AND P3, PT, R3, RZ, P1 ;  /* 0x000000ff0300720c */ /* 0x000fc60000f64270 */
[----:B------:R-:W-:-:S05]  /*27f0*/  FFMA R5, R28, R88, R5 ;  /* 0x000000581c057223 */ /* 0x000fca0000000005 */
[----:B------:R-:W-:-:S05]  /*2800*/  F2FP.F16.F32.PACK_AB R5, RZ, R5 ;  /* 0x00000005ff05723e */ /* 0x000fca00000000ff */
[----:B------:R0:W-:Y:S01]  /*2810*/  @P2 STG.E.U16 desc[UR38][R10.64+0x10], R5 ;  /* 0x000010050a002986 */ /* 0x0001e2000c101526 */
[----:B------:R-:W-:Y:S05]  /*2820*/  @!P3 BRA `(.L_x_43) ;  /* 0x000000000004b947 */ /* 0x000fea0003800000 */
[----:B------:R3:W5:Y:S02]  /*2830*/  LDG.E.LTC128B.U16 R24, desc[UR38][R6.64+0x12] ;  /* 0x0000122606187981 */ /* 0x000764000c1e1520 */
.L_x_43:
[----:B------:R-:W-:Y:S05]  /*2840*/  BSYNC B1 ;  /* 0x0000000000017941 */ /* 0x000fea0003800000 */
.L_x_42:
[----:B-----5:R-:W-:Y:S01]  /*2850*/  HADD2.F32 R14, -RZ, R24.H0_H0 ;  /* 0x20000018ff0e7230 */ /* 0x020fe20000004100 */
[----:B------:R-:W-:Y:S01]  /*2860*/  ISETP.GT.AND P0, PT, R3, 0x8, P0 ;  /* 0x000000080300780c */ /* 0x000fe20000704270 */
[----:B------:R-:W-:Y:S03]  /*2870*/  BSSY B1, `(.L_x_44) ;  /* 0x0000007000017945 */ /* 0x000fe60003800000 */
[----:B------:R-:W-:-:S04]  /*2880*/  FMUL R14, R14, R89 ;  /* 0x000000590e0e7220 */ /* 0x000fc80000400000 */
[----:B------:R-:W-:-:S05]  /*2890*/  FFMA R14, R29, R88, R14 ;  /* 0x000000581d0e7223 */ /* 0x000fca000000000e */
[----:B------:R-:W-:-:S05]  /*28a0*/  F2FP.F16.F32.PACK_AB R14, RZ, R14 ;  /* 0x0000000eff0e723e */ /* 0x000fca00000000ff */
[----:B------:R0:W-:Y:S01]  /*28b0*/  @P3 STG.E.U16 desc[UR38][R10.64+0x12], R14 ;  /* 0x0000120e0a003986 */ /* 0x0001e2000c101526 */
[----:B------:R-:W-:Y:S05]  /*28c0*/  @!P0 BRA `(.L_x_45) ;  /* 0x0000000000048947 */ /* 0x000fea0003800000 */
[----:B------:R0:W5:Y:S02]  /*28d0*/  LDG.E.LTC128B.U16 R24, desc[UR38][R8.64+0x10] ;  /* 0x0000102608187981 */ /* 0x000164000c1e1520 */
.L_x_45:
[----:B------:R-:W-:Y:S05]  /*28e0*/  BSYNC B1 ;  /* 0x0000000000017941 */ /* 0x000fea0003800000 */
.L_x_44:
[----:B0----5:R-:W-:Y:S01]  /*28f0*/  HADD2.F32 R14, -RZ, R24.H0_H0 ;  /* 0x20000018ff0e7230 */ /* 0x021fe20000004100 */
        /* <DEDUP_REMOVED lines=8> */
.L_x_47:
[----:B------:R-:W-:Y:S05]  /*2980*/  BSYNC B1 ;  /* 0x0000000000017941 */ /* 0x000fea0003800000 */
.L_x_46:
        /* <DEDUP_REMOVED lines=10> */
.L_x_49:
[----:B------:R-:W-:Y:S05]  /*2a30*/  BSYNC B1 ;  /* 0x0000000000017941 */ /* 0x000fea0003800000 */
.L_x_48:
[----:B0----5:R-:W-:Y:S01]  /*2a40*/  HADD2.F32 R14, -RZ, R24.H0_H0 ;  /* 0x20000018ff0e7230 */ /* 0x021fe20000004100 */
        /* <DEDUP_REMOVED lines=9> */
.L_x_51:
[----:B------:R-:W-:Y:S05]  /*2ae0*/  BSYNC B1 ;  /* 0x0000000000017941 */ /* 0x000fea0003800000 */
.L_x_50:
        /* <DEDUP_REMOVED lines=9> */
.L_x_53:
[----:B------:R-:W-:Y:S05]  /*2b80*/  BSYNC B1 ;  /* 0x0000000000017941 */ /* 0x000fea0003800000 */
.L_x_52:
        /* <DEDUP_REMOVED lines=9> */
.L_x_55:
[----:B------:R-:W-:Y:S05]  /*2c20*/  BSYNC B1 ;  /* 0x0000000000017941 */ /* 0x000fea0003800000 */
.L_x_54:
        /* <DEDUP_REMOVED lines=10> */
.L_x_57:
[----:B------:R-:W-:Y:S05]  /*2cd0*/  BSYNC B1 ;  /* 0x0000000000017941 */ /* 0x000fea0003800000 */
.L_x_56:
        /* <DEDUP_REMOVED lines=10> */
.L_x_59:
[----:B------:R-:W-:Y:S05]  /*2d80*/  BSYNC B1 ;  /* 0x0000000000017941 */ /* 0x000fea0003800000 */
.L_x_58:
        /* <DEDUP_REMOVED lines=9> */
.L_x_61:
[----:B------:R-:W-:Y:S05]  /*2e20*/  BSYNC B1 ;  /* 0x0000000000017941 */ /* 0x000fea0003800000 */
.L_x_60:
        /* <DEDUP_REMOVED lines=9> */
.L_x_63:
[----:B------:R-:W-:Y:S05]  /*2ec0*/  BSYNC B1 ;  /* 0x0000000000017941 */ /* 0x000fea0003800000 */
.L_x_62:
        /* <DEDUP_REMOVED lines=10> */
.L_x_65:
[----:B------:R-:W-:Y:S05]  /*2f70*/  BSYNC B1 ;  /* 0x0000000000017941 */ /* 0x000fea0003800000 */
.L_x_64:
        /* <DEDUP_REMOVED lines=10> */
.L_x_67:
[----:B------:R-:W-:Y:S05]  /*3020*/  BSYNC B1 ;  /* 0x0000000000017941 */ /* 0x000fea0003800000 */
.L_x_66:
        /* <DEDUP_REMOVED lines=9> */
.L_x_69:
[----:B------:R-:W-:Y:S05]  /*30c0*/  BSYNC B1 ;  /* 0x0000000000017941 */ /* 0x000fea0003800000 */
.L_x_68:
        /* <DEDUP_REMOVED lines=9> */
.L_x_71:
[----:B------:R-:W-:Y:S05]  /*3160*/  BSYNC B1 ;  /* 0x0000000000017941 */ /* 0x000fea0003800000 */
.L_x_70:
        /* <DEDUP_REMOVED lines=10> */
.L_x_73:
[----:B------:R-:W-:Y:S05]  /*3210*/  BSYNC B1 ;  /* 0x0000000000017941 */ /* 0x000fea0003800000 */
.L_x_72:
        /* <DEDUP_REMOVED lines=10> */
.L_x_75:
[----:B------:R-:W-:Y:S05]  /*32c0*/  BSYNC B1 ;  /* 0x0000000000017941 */ /* 0x000fea0003800000 */
.L_x_74:
        /* <DEDUP_REMOVED lines=9> */
.L_x_77:
[----:B------:R-:W-:Y:S05]  /*3360*/  BSYNC B1 ;  /* 0x0000000000017941 */ /* 0x000fea0003800000 */
.L_x_76:
        /* <DEDUP_REMOVED lines=9> */
.L_x_79:
[----:B------:R-:W-:Y:S05]  /*3400*/  BSYNC B1 ;  /* 0x0000000000017941 */ /* 0x000fea0003800000 */
.L_x_78:
        /* <DEDUP_REMOVED lines=10> */
.L_x_81:
[----:B------:R-:W-:Y:S05]  /*34b0*/  BSYNC B1 ;  /* 0x0000000000017941 */ /* 0x000fea0003800000 */
.L_x_80:
        /* <DEDUP_REMOVED lines=10> */
.L_x_83:
[----:B------:R-:W-:Y:S05]  /*3560*/  BSYNC B1 ;  /* 0x0000000000017941 */ /* 0x000fea0003800000 */
.L_x_82:
        /* <DEDUP_REMOVED lines=9> */
.L_x_85:
[----:B------:R-:W-:Y:S05]  /*3600*/  BSYNC B1 ;  /* 0x0000000000017941 */ /* 0x000fea0003800000 */
.L_x_84:
        /* <DEDUP_REMOVED lines=9> */
.L_x_87:
[----:B------:R-:W-:Y:S05]  /*36a0*/  BSYNC B1 ;  /* 0x0000000000017941 */ /* 0x000fea0003800000 */
.L_x_86:
        /* <DEDUP_REMOVED lines=10> */
.L_x_89:
[----:B------:R-:W-:Y:S05]  /*3750*/  BSYNC B1 ;  /* 0x0000000000017941 */ /* 0x000fea0003800000 */
.L_x_88:
        /* <DEDUP_REMOVED lines=10> */
.L_x_91:
[----:B------:R-:W-:Y:S05]  /*3800*/  BSYNC B1 ;  /* 0x0000000000017941 */ /* 0x000fea0003800000 */
.L_x_90:
        /* <DEDUP_REMOVED lines=9> */
.L_x_93:
[----:B------:R-:W-:Y:S05]  /*38a0*/  BSYNC B1 ;  /* 0x0000000000017941 */ /* 0x000fea0003800000 */
.L_x_92:
        /* <DEDUP_REMOVED lines=9> */
.L_x_95:
[----:B------:R-:W-:Y:S05]  /*3940*/  BSYNC B1 ;  /* 0x0000000000017941 */ /* 0x000fea0003800000 */
.L_x_94:
        /* <DEDUP_REMOVED lines=10> */
.L_x_97:
[----:B------:R-:W-:Y:S05]  /*39f0*/  BSYNC B1 ;  /* 0x0000000000017941 */ /* 0x000fea0003800000 */
.L_x_96:
        /* <DEDUP_REMOVED lines=10> */
.L_x_99:
[----:B------:R-:W-:Y:S05]  /*3aa0*/  BSYNC B1 ;  /* 0x0000000000017941 */ /* 0x000fea0003800000 */
.L_x_98:
        /* <DEDUP_REMOVED lines=9> */
.L_x_101:
[----:B------:R-:W-:Y:S05]  /*3b40*/  BSYNC B1 ;  /* 0x0000000000017941 */ /* 0x000fea0003800000 */
.L_x_100:
        /* <DEDUP_REMOVED lines=9> */
.L_x_103:
[----:B------:R-:W-:Y:S05]  /*3be0*/  BSYNC B1 ;  /* 0x0000000000017941 */ /* 0x000fea0003800000 */
.L_x_102:
        /* <DEDUP_REMOVED lines=10> */
.L_x_105:
[----:B------:R-:W-:Y:S05]  /*3c90*/  BSYNC B1 ;  /* 0x0000000000017941 */ /* 0x000fea0003800000 */
.L_x_104:
        /* <DEDUP_REMOVED lines=10> */
.L_x_107:
[----:B------:R-:W-:Y:S05]  /*3d40*/  BSYNC B1 ;  /* 0x0000000000017941 */ /* 0x000fea0003800000 */
.L_x_106:
        /* <DEDUP_REMOVED lines=9> */
.L_x_109:
[----:B------:R-:W-:Y:S05]  /*3de0*/  BSYNC B1 ;  /* 0x0000000000017941 */ /* 0x000fea0003800000 */
.L_x_108:
        /* <DEDUP_REMOVED lines=9> */
.L_x_111:
[----:B------:R-:W-:Y:S05]  /*3e80*/  BSYNC B1 ;  /* 0x0000000000017941 */ /* 0x000fea0003800000 */
.L_x_110:
        /* <DEDUP_REMOVED lines=10> */
.L_x_113:
[----:B------:R-:W-:Y:S05]  /*3f30*/  BSYNC B1 ;  /* 0x0000000000017941 */ /* 0x000fea0003800000 */
.L_x_112:
        /* <DEDUP_REMOVED lines=10> */
.L_x_115:
[----:B------:R-:W-:Y:S05]  /*3fe0*/  BSYNC B1 ;  /* 0x0000000000017941 */ /* 0x000fea0003800000 */
.L_x_114:
        /* <DEDUP_REMOVED lines=9> */
.L_x_117:
[----:B------:R-:W-:Y:S05]  /*4080*/  BSYNC B1 ;  /* 0x0000000000017941 */ /* 0x000fea0003800000 */
.L_x_116:
        /* <DEDUP_REMOVED lines=9> */
.L_x_119:
[----:B------:R-:W-:Y:S05]  /*4120*/  BSYNC B1 ;  /* 0x0000000000017941 */ /* 0x000fea0003800000 */
.L_x_118:
        /* <DEDUP_REMOVED lines=10> */
.L_x_121:
[----:B------:R-:W-:Y:S05]  /*41d0*/  BSYNC B1 ;  /* 0x0000000000017941 */ /* 0x000fea0003800000 */
.L_x_120:
        /* <DEDUP_REMOVED lines=10> */
.L_x_123:
[----:B------:R-:W-:Y:S05]  /*4280*/  BSYNC B1 ;  /* 0x0000000000017941 */ /* 0x000fea0003800000 */
.L_x_122:
        /* <DEDUP_REMOVED lines=9> */
.L_x_125:
[----:B------:R-:W-:Y:S05]  /*4320*/  BSYNC B1 ;  /* 0x0000000000017941 */ /* 0x000fea0003800000 */
.L_x_124:
        /* <DEDUP_REMOVED lines=9> */
.L_x_127:
[----:B------:R-:W-:Y:S05]  /*43c0*/  BSYNC B1 ;  /* 0x0000000000017941 */ /* 0x000fea0003800000 */
.L_x_126:
        /* <DEDUP_REMOVED lines=10> */
.L_x_129:
[----:B------:R-:W-:Y:S05]  /*4470*/  BSYNC B1 ;  /* 0x0000000000017941 */ /* 0x000fea0003800000 */
.L_x_128:
        /* <DEDUP_REMOVED lines=10> */
.L_x_131:
[----:B------:R-:W-:Y:S05]  /*4520*/  BSYNC B1 ;  /* 0x0000000000017941 */ /* 0x000fea0003800000 */
.L_x_130:
        /* <DEDUP_REMOVED lines=9> */
.L_x_133:
[----:B------:R-:W-:Y:S05]  /*45c0*/  BSYNC B1 ;  /* 0x0000000000017941 */ /* 0x000fea0003800000 */
.L_x_132:
        /* <DEDUP_REMOVED lines=9> */
.L_x_135:
[----:B------:R-:W-:Y:S05]  /*4660*/  BSYNC B1 ;  /* 0x0000000000017941 */ /* 0x000fea0003800000 */
.L_x_134:
        /* <DEDUP_REMOVED lines=10> */
.L_x_137:
[----:B------:R-:W-:Y:S05]  /*4710*/  BSYNC B1 ;  /* 0x0000000000017941 */ /* 0x000fea0003800000 */
.L_x_136:
        /* <DEDUP_REMOVED lines=10> */
.L_x_139:
[----:B------:R-:W-:Y:S05]  /*47c0*/  BSYNC B1 ;  /* 0x0000000000017941 */ /* 0x000fea0003800000 */
.L_x_138:
        /* <DEDUP_REMOVED lines=9> */
.L_x_141:
[----:B------:R-:W-:Y:S05]  /*4860*/  BSYNC B1 ;  /* 0x0000000000017941 */ /* 0x000fea0003800000 */
.L_x_140:
        /* <DEDUP_REMOVED lines=9> */
.L_x_143:
[----:B------:R-:W-:Y:S05]  /*4900*/  BSYNC B1 ;  /* 0x0000000000017941 */ /* 0x000fea0003800000 */
.L_x_142:
        /* <DEDUP_REMOVED lines=10> */
.L_x_145:
[----:B------:R-:W-:Y:S05]  /*49b0*/  BSYNC B1 ;  /* 0x0000000000017941 */ /* 0x000fea0003800000 */
.L_x_144:
        /* <DEDUP_REMOVED lines=10> */
.L_x_147:
[----:B------:R-:W-:Y:S05]  /*4a60*/  BSYNC B1 ;  /* 0x0000000000017941 */ /* 0x000fea0003800000 */
.L_x_146:
        /* <DEDUP_REMOVED lines=9> */
.L_x_149:
[----:B------:R-:W-:Y:S05]  /*4b00*/  BSYNC B1 ;  /* 0x0000000000017941 */ /* 0x000fea0003800000 */
.L_x_148:
        /* <DEDUP_REMOVED lines=9> */
.L_x_151:
[----:B------:R-:W-:Y:S05]  /*4ba0*/  BSYNC B1 ;  /* 0x0000000000017941 */ /* 0x000fea0003800000 */
.L_x_150:
        /* <DEDUP_REMOVED lines=10> */
.L_x_153:
[----:B------:R-:W-:Y:S05]  /*4c50*/  BSYNC B1 ;  /* 0x0000000000017941 */ /* 0x000fea0003800000 */
.L_x_152:
[----:B0----5:R-:W-:Y:S01]  /*4c60*/  HADD2.F32 R14, -RZ, R24.H0_H0 ;  /* 0x20000018ff0e7230 */ /* 0x021fe20000004100 */
[----:B------:R-:W-:Y:S01]  /*4c70*/  ISETP.GT.AND P1, PT, R4, 0x79, PT ;  /* 0x000000790400780c */ /* 0x000fe20003f24270 */
[----:B------:R-:W-:Y:S01]  /*4c80*/  @P2 IMAD.MOV.U32 R4, RZ, RZ, R10 ;  /* 0x000000ffff042224 */ /* 0x000fe200078e000a */
[----:B------:R-:W-:Y:S02]  /*4c90*/  BSSY B1, `(.L_x_154) ;  /* 0x000000a000017945 */ /* 0x000fe40003800000 */
[----:B------:R-:W-:Y:S01]  /*4ca0*/  FMUL R5, R14, R89 ;  /* 0x000000590e057220 */ /* 0x000fe20000400000 */
[----:B------:R-:W-:-:S03]  /*4cb0*/  ISETP.GT.AND P3, PT, R3, RZ, P1 ;  /* 0x000000ff0300720c */ /* 0x000fc60000f64270 */
[----:B------:R-:W-:-:S05]  /*4cc0*/  FFMA R5, R84, R88, R5 ;  /* 0x0000005854057223 */ /* 0x000fca0000000005 */
[----:B------:R-:W-:-:S04]  /*4cd0*/  F2FP.F16.F32.PACK_AB R5, RZ, R5 ;  /* 0x00000005ff05723e */ /* 0x000fc800000000ff */
[----:B------:R-:W-:Y:S01]  /*4ce0*/  PRMT R14, R5, 0x7610, R14 ;  /* 0x00007610050e7816 */ /* 0x000fe2000000000e */
[----:B------:R-:W-:-:S05]  /*4cf0*/  @P2 IMAD.MOV.U32 R5, RZ, RZ, R11 ;  /* 0x000000ffff052224 */ /* 0x000fca00078e000b */
[----:B------:R0:W-:Y:S01]  /*4d00*/  @P2 STG.E.U16 desc[UR38][R4.64+0xf0], R14 ;  /* 0x0000f00e04002986 */ /* 0x0001e2000c101526 */
[----:B------:R-:W-:Y:S05]  /*4d10*/  @!P3 BRA `(.L_x_155) ;  /* 0x000000000004b947 */ /* 0x000fea0003800000 */
[----:B------:R0:W5:Y:S02]  /*4d20*/  LDG.E.LTC128B.U16 R24, desc[UR38][R6.64+0xf2] ;  /* 0x0000f22606187981 */ /* 0x000164000c1e1520 */
.L_x_155:
[----:B------:R-:W-:Y:S05]  /*4d30*/  BSYNC B1 ;  /* 0x0000000000017941 */ /* 0x000fea0003800000 */
.L_x_154:
        /* <DEDUP_REMOVED lines=9> */
.L_x_157:
[----:B------:R-:W-:Y:S05]  /*4dd0*/  BSYNC B1 ;  /* 0x0000000000017941 */ /* 0x000fea0003800000 */
.L_x_156:
[----:B0----5:R-:W-:Y:S01]  /*4de0*/  HADD2.F32 R4, -RZ, R24.H0_H0 ;  /* 0x20000018ff047230 */ /* 0x021fe20000004100 */
[----:B------:R-:W-:Y:S01]  /*4df0*/  ISETP.GT.AND P1, PT, R3, 0x8, P1 ;  /* 0x000000080300780c */ /* 0x000fe20000f24270 */
[----:B------:R-:W-:Y:S03]  /*4e00*/  BSSY B1, `(.L_x_158) ;  /* 0x000000a000017945 */ /* 0x000fe60003800000 */
[----:B------:R-:W-:Y:S01]  /*4e10*/  FMUL R5, R4, R89 ;  /* 0x0000005904057220 */ /* 0x000fe20000400000 */
[----:B------:R-:W-:-:S03]  /*4e20*/  @P0 IMAD.MOV.U32 R4, RZ, RZ, R12 ;  /* 0x000000ffff040224 */ /* 0x000fc600078e000c */
[----:B------:R-:W-:-:S05]  /*4e30*/  FFMA R5, R86, R88, R5 ;  /* 0x0000005856057223 */ /* 0x000fca0000000005 */
[----:B------:R-:W-:-:S04]  /*4e40*/  F2FP.F16.F32.PACK_AB R5, RZ, R5 ;  /* 0x00000005ff05723e */ /* 0x000fc800000000ff */
[----:B-1-34-:R-:W-:Y:S01]  /*4e50*/  PRMT R6, R5, 0x7610, R6 ;  /* 0x0000761005067816 */ /* 0x01afe20000000006 */
[----:B------:R-:W-:-:S05]  /*4e60*/  @P0 IMAD.MOV.U32 R5, RZ, RZ, R13 ;  /* 0x000000ffff050224 */ /* 0x000fca00078e000d */
[----:B------:R0:W-:Y:S01]  /*4e70*/  @P0 STG.E.U16 desc[UR38][R4.64+0xf0], R6 ;  /* 0x0000f00604000986 */ /* 0x0001e2000c101526 */
[----:B------:R-:W-:Y:S05]  /*4e80*/  @!P1 BRA `(.L_x_159) ;  /* 0x0000000000049947 */ /* 0x000fea0003800000 */
[----:B------:R1:W5:Y:S02]  /*4e90*/  LDG.E.LTC128B.U16 R24, desc[UR38][R8.64+0xf2] ;  /* 0x0000f22608187981 */ /* 0x000364000c1e1520 */
.L_x_159:
[----:B------:R-:W-:Y:S05]  /*4ea0*/  BSYNC B1 ;  /* 0x0000000000017941 */ /* 0x000fea0003800000 */
.L_x_158:
[----:B------:R-:W-:Y:S05]  /*4eb0*/  @!P1 BRA `(.L_x_160) ;  /* 0x0000001000d09947 */ /* 0x000fea0003800000 */
[----:B-----5:R-:W-:-:S05]  /*4ec0*/  HADD2.F32 R24, -RZ, R24.H0_H0 ;  /* 0x20000018ff187230 */ /* 0x020fca0000004100 */
[----:B------:R-:W-:-:S04]  /*4ed0*/  FMUL R24, R24, R89 ;  /* 0x0000005918187220 */ /* 0x000fc80000400000 */
[----:B------:R-:W-:-:S05]  /*4ee0*/  FFMA R24, R87, R88, R24 ;  /* 0x0000005857187223 */ /* 0x000fca0000000018 */
[----:B------:R-:W-:-:S05]  /*4ef0*/  F2FP.F16.F32.PACK_AB R24, RZ, R24 ;  /* 0x00000018ff18723e */ /* 0x000fca00000000ff */
[----:B------:R3:W-:Y:S01]  /*4f00*/  STG.E.U16 desc[UR38][R12.64+0xf2], R24 ;  /* 0x0000f2180c007986 */ /* 0x0007e2000c101526 */
[----:B------:R-:W-:Y:S05]  /*4f10*/  BRA `(.L_x_160) ;  /* 0x0000001000b87947 */ /* 0x000fea0003800000 */
.L_x_35:
[----:B------:R-:W-:Y:S01]  /*4f20*/  ISETP.GT.AND P2, PT, R4, 0x1, PT ;  /* 0x000000010400780c */ /* 0x000fe20003f44270 */
[----:B------:R-:W-:Y:S01]  /*4f30*/  ULDC.64 UR4, c[0x0][0x5c0] ;  /* 0x0001700000047ab9 */ /* 0x000fe20000000a00 */
[-C--:B------:R-:W-:Y:S01]  /*4f40*/  FMUL R24, R24, R88.reuse ;  /* 0x0000005818187220 */ /* 0x080fe20000400000 */
[-C--:B------:R-:W-:Y:S01]  /*4f50*/  FMUL R25, R25, R88.reuse ;  /* 0x0000005819197220 */ /* 0x080fe20000400000 */
[----:B------:R-:W-:Y:S01]  /*4f60*/  ISETP.GT.AND P1, PT, R3, RZ, P2 ;  /* 0x000000ff0300720c */ /* 0x000fe20001724270 */
[-C--:B------:R-:W-:Y:S01]  /*4f70*/  FMUL R26, R26, R88.reuse ;  /* 0x000000581a1a7220 */ /* 0x080fe20000400000 */
[----:B------:R-:W-:Y:S01]  /*4f80*/  LEA R6, P4, R104, UR4, 0x1 ;  /* 0x0000000468067c11 */ /* 0x000fe2000f8808ff */
[----:B------:R-:W-:Y:S01]  /*4f90*/  FMUL R27, R27, R88 ;  /* 0x000000581b1b7220 */ /* 0x000fe20000400000 */
[----:B------:R-:W-:Y:S01]  /*4fa0*/  F2FP.F16.F32.PACK_AB R24, RZ, R24 ;  /* 0x00000018ff18723e */ /* 0x000fe200000000ff */
[-C--:B------:R-:W-:Y:S01]  /*4fb0*/  FMUL R28, R28, R88.reuse ;  /* 0x000000581c1c7220 */ /* 0x080fe20000400000 */
[----:B------:R-:W-:Y:S01]  /*4fc0*/  LEA.HI.X R7, R104, UR5, R115, 0x1, P4 ;  /* 0x0000000568077c11 */ /* 0x000fe2000a0f0c73 */
[-C--:B------:R-:W-:Y:S01]  /*4fd0*/  FMUL R29, R29, R88.reuse ;  /* 0x000000581d1d7220 */ /* 0x080fe20000400000 */
[----:B------:R-:W-:Y:S01]  /*4fe0*/  F2FP.F16.F32.PACK_AB R25, RZ, R25 ;  /* 0x00000019ff19723e */ /* 0x000fe200000000ff */
[-C--:B------:R-:W-:Y:S01]  /*4ff0*/  FMUL R30, R30, R88.reuse ;  /* 0x000000581e1e7220 */ /* 0x080fe20000400000 */
[----:B------:R-:W-:Y:S01]  /*5000*/  ISETP.GT.AND P2, PT, R3, 0x8, P2 ;  /* 0x000000080300780c */ /* 0x000fe20001744270 */
[----:B------:R-:W-:Y:S01]  /*5010*/  @P3 STG.E.U16 desc[UR38][R6.64], R24 ;  /* 0x0000001806003986 */ /* 0x000fe2000c101526 */
[C---:B------:R-:W-:Y:S01]  /*5020*/  SHF.L.U64.HI R5, R90.reuse, 0x1, R91 ;  /* 0x000000015a057819 */ /* 0x040fe2000001025b */
[----:B------:R-:W-:Y:S01]  /*5030*/  FMUL R31, R31, R88 ;  /* 0x000000581f1f7220 */ /* 0x000fe20000400000 */
[----:B------:R-:W-:Y:S01]  /*5040*/  LEA R8, P3, R90, R6, 0x1 ;  /* 0x000000065a087211 */ /* 0x000fe200078608ff */
[----:B------:R-:W-:Y:S01]  /*5050*/  @P1 STG.E.U16 desc[UR38][R6.64+0x2], R25 ;  /* 0x0000021906001986 */ /* 0x000fe2000c101526 */
[----:B------:R-:W-:Y:S01]  /*5060*/  ISETP.GT.AND P1, PT, R3, 0x8, P0 ;  /* 0x000000080300780c */ /* 0x000fe20000724270 */
[----:B------:R-:W-:Y:S01]  /*5070*/  FMUL R32, R32, R88 ;  /* 0x0000005820207220 */ /* 0x000fe20000400000 */
[----:B------:R-:W-:Y:S01]  /*5080*/  F2FP.F16.F32.PACK_AB R26, RZ, R26 ;  /* 0x0000001aff1a723e */ /* 0x000fe200000000ff */
[----:B------:R-:W-:Y:S01]  /*5090*/  IMAD.X R9, R5, 0x1, R7, P3 ;  /* 0x0000000105097824 */ /* 0x000fe200018e0607 */
[----:B------:R-:W-:Y:S01]  /*50a0*/  F2FP.F16.F32.PACK_AB R27, RZ, R27 ;  /* 0x0000001bff1b723e */ /* 0x000fe200000000ff */
[-C--:B------:R-:W-:Y:S01]  /*50b0*/  FMUL R33, R33, R88.reuse ;  /* 0x0000005821217220 */ /* 0x080fe20000400000 */
[----:B------:R-:W-:Y:S01]  /*50c0*/  ISETP.GT.AND P0, PT, R4, 0x8, PT ;  /* 0x000000080400780c */ /* 0x000fe20003f04270 */
[----:B------:R-:W-:Y:S01]  /*50d0*/  FMUL R34, R34, R88 ;  /* 0x0000005822227220 */ /* 0x000fe20000400000 */
[----:B------:R-:W-:Y:S01]  /*50e0*/  F2FP.F16.F32.PACK_AB R28, RZ, R28 ;  /* 0x0000001cff1c723e */ /* 0x000fe200000000ff */
[-C--:B------:R-:W-:Y:S01]  /*50f0*/  FMUL R35, R35, R88.reuse ;  /* 0x0000005823237220 */ /* 0x080fe20000400000 */
[C---:B------:R-:W-:Y:S01]  /*5100*/  ISETP.GT.AND P4, PT, R3.reuse, RZ, P0 ;  /* 0x000000ff0300720c */ /* 0x040fe20000784270 */
[-C--:B------:R-:W-:Y:S01]  /*5110*/  FMUL R36, R36, R88.reuse ;  /* 0x0000005824247220 */ /* 0x080fe20000400000 */
[----:B------:R-:W-:Y:S01]  /*5120*/  F2FP.F16.F32.PACK_AB R29, RZ, R29 ;  /* 0x0000001dff1d723e */ /* 0x000fe200000000ff */
[----:B------:R-:W-:Y:S01]  /*5130*/  @P1 STG.E.U16 desc[UR38][R8.64], R26 ;  /* 0x0000001a08001986 */ /* 0x000fe2000c101526 */
[----:B------:R-:W-:Y:S01]  /*5140*/  ISETP.GT.AND P1, PT, R3, 0x8, P0 ;  /* 0x000000080300780c */ /* 0x000fe20000724270 */
[----:B------:R-:W-:Y:S01]  /*5150*/  FMUL R37, R37, R88 ;  /* 0x0000005825257220 */ /* 0x000fe20000400000 */
[----:B------:R-:W-:Y:S01]  /*5160*/  F2FP.F16.F32.PACK_AB R30, RZ, R30 ;  /* 0x0000001eff1e723e */ /* 0x000fe200000000ff */
[----:B------:R-:W-:Y:S01]  /*5170*/  @P2 STG.E.U16 desc[UR38][R8.64+0x2], R27 ;  /* 0x0000021b08002986 */ /* 0x000fe2000c101526 */
[----:B------:R-:W-:Y:S01]  /*5180*/  ISETP.GT.AND P2, PT, R4, 0x9, PT ;  /* 0x000000090400780c */ /* 0x000fe20003f44270 */
[-C--:B------:R-:W-:Y:S01]  /*5190*/  FMUL R38, R38, R88.reuse ;  /* 0x0000005826267220 */ /* 0x080fe20000400000 */
[----:B------:R-:W-:Y:S01]  /*51a0*/  F2FP.F16.F32.PACK_AB R31, RZ, R31 ;  /* 0x0000001fff1f723e */ /* 0x000fe200000000ff */
[-C--:B------:R-:W-:Y:S01]  /*51b0*/  FMUL R39, R39, R88.reuse ;  /* 0x0000005827277220 */ /* 0x080fe20000400000 */
[C---:B------:R-:W-:Y:S01]  /*51c0*/  ISETP.GT.AND P3, PT, R3.reuse, RZ, P2 ;  /* 0x000000ff0300720c */ /* 0x040fe20001764270 */
[----:B------:R-:W-:Y:S01]  /*51d0*/  @P4 STG.E.U16 desc[UR38][R6.64+0x10], R28 ;  /* 0x0000101c06004986 */ /* 0x000fe2000c101526 */
[----:B------:R-:W-:Y:S01]  /*51e0*/  ISETP.GT.AND P2, PT, R3, 0x8, P2 ;  /* 0x000000080300780c */ /* 0x000fe20001744270 */
[-C--:B------:R-:W-:Y:S01]  /*51f0*/  FMUL R40, R40, R88.reuse ;  /* 0x0000005828287220 */ /* 0x080fe20000400000 */
[----:B------:R-:W-:Y:S01]  /*5200*/  ISETP.GT.AND P0, PT, R4, 0x10, PT ;  /* 0x000000100400780c */ /* 0x000fe20003f04270 */
[----:B------:R-:W-:Y:S01]  /*5210*/  FMUL R41, R41, R88 ;  /* 0x0000005829297220 */ /* 0x000fe20000400000 */
[----:B------:R-:W-:Y:S01]  /*5220*/  F2FP.F16.F32.PACK_AB R32, RZ, R32 ;  /* 0x00000020ff20723e */ /* 0x000fe200000000ff */
[-C--:B------:R-:W-:Y:S01]  /*5230*/  FMUL R42, R42, R88.reuse ;  /* 0x000000582a2a7220 */ /* 0x080fe20000400000 */
[----:B------:R-:W-:Y:S01]  /*5240*/  ISETP.GT.AND P4, PT, R3, RZ, P0 ;  /* 0x000000ff0300720c */ /* 0x000fe20000784270 */
[-C--:B------:R-:W-:Y:S01]  /*5250*/  FMUL R43, R43, R88.reuse ;  /* 0x000000582b2b7220 */ /* 0x080fe20000400000 */
[----:B------:R-:W-:Y:S01]  /*5260*/  F2FP.F16.F32.PACK_AB R33, RZ, R33 ;  /* 0x00000021ff21723e */ /* 0x000fe200000000ff */
[----:B------:R-:W-:Y:S01]  /*5270*/  FMUL R44, R44, R88 ;  /* 0x000000582c2c7220 */ /* 0x000fe20000400000 */
[----:B------:R-:W-:Y:S01]  /*5280*/  F2FP.F16.F32.PACK_AB R34, RZ, R34 ;  /* 0x00000022ff22723e */ /* 0x000fe200000000ff */
[----:B------:R-:W-:Y:S01]  /*5290*/  @P3 STG.E.U16 desc[UR38][R6.64+0x12], R29 ;  /* 0x0000121d06003986 */ /* 0x000fe2000c101526 */
[----:B------:R-:W-:Y:S01]  /*52a0*/  ISETP.GT.AND P3, PT, R4, 0x11, PT ;  /* 0x000000110400780c */ /* 0x000fe20003f64270 */
[-C--:B------:R-:W-:Y:S01]  /*52b0*/  FMUL R45, R45, R88.reuse ;  /* 0x000000582d2d7220 */ /* 0x080fe20000400000 */
[----:B------:R-:W-:Y:S01]  /*52c0*/  F2FP.F16.F32.PACK_AB R35, RZ, R35 ;  /* 0x00000023ff23723e */ /* 0x000fe200000000ff */
[----:B------:R-:W-:Y:S01]  /*52d0*/  @P1 STG.E.U16 desc[UR38][R8.64+0x10], R30 ;  /* 0x0000101e08001986 */ /* 0x000fe2000c101526 */
[C---:B------:R-:W-:Y:S01]  /*52e0*/  ISETP.GT.AND P1, PT, R3.reuse, 0x8, P0 ;  /* 0x000000080300780c */ /* 0x040fe20000724270 */
[-C--:B------:R-:W-:Y:S01]  /*52f0*/  FMUL R46, R46, R88.reuse ;  /* 0x000000582e2e7220 */ /* 0x080fe20000400000 */
[----:B------:R-:W-:Y:S01]  /*5300*/  ISETP.GT.AND P0, PT, R4, 0x18, PT ;  /* 0x000000180400780c */ /* 0x000fe20003f04270 */
[----:B------:R-:W-:Y:S01]  /*5310*/  @P2 STG.E.U16 desc[UR38][R8.64+0x12], R31 ;  /* 0x0000121f08002986 */ /* 0x000fe2000c101526 */
[----:B------:R-:W-:Y:S01]  /*5320*/  ISETP.GT.AND P2, PT, R3, RZ, P3 ;  /* 0x000000ff0300720c */ /* 0x000fe20001f44270 */
[-C--:B------:R-:W-:Y:S01]  /*5330*/  FMUL R47, R47, R88.reuse ;  /* 0x000000582f2f7220 */ /* 0x080fe20000400000 */
[C---:B------:R-:W-:Y:S01]  /*5340*/  ISETP.GT.AND P3, PT, R3.reuse, 0x8, P3 ;  /* 0x000000080300780c */ /* 0x040fe20001f64270 */
[----:B------:R-:W-:Y:S01]  /*5350*/  @P4 STG.E.U16 desc[UR38][R6.64+0x20], R32 ;  /* 0x0000202006004986 */ /* 0x000fe2000c101526 */
[----:B------:R-:W-:Y:S01]  /*5360*/  ISETP.GT.AND P4, PT, R3, RZ, P0 ;  /* 0x000000ff0300720c */ /* 0x000fe20000784270 */
[----:B------:R-:W-:Y:S01]  /*5370*/  FMUL R48, R48, R88 ;  /* 0x0000005830307220 */ /* 0x000fe20000400000 */
[----:B------:R-:W-:Y:S01]  /*5380*/  F2FP.F16.F32.PACK_AB R36, RZ, R36 ;  /* 0x00000024ff24723e */ /* 0x000fe200000000ff */
[-C--:B------:R-:W-:Y:S01]  /*5390*/  FMUL R49, R49, R88.reuse ;  /* 0x0000005831317220 */ /* 0x080fe20000400000 */
[----:B------:R-:W-:Y:S01]  /*53a0*/  F2FP.F16.F32.PACK_AB R37, RZ, R37 ;  /* 0x00000025ff25723e */ /* 0x000fe200000000ff */
[----:B------:R-:W-:Y:S01]  /*53b0*/  FMUL R50, R50, R88 ;  /* 0x0000005832327220 */ /* 0x000fe20000400000 */
[----:B------:R-:W-:Y:S01]  /*53c0*/  F2FP.F16.F32.PACK_AB R38, RZ, R38 ;  /* 0x00000026ff26723e */ /* 0x000fe200000000ff */
[----:B------:R-:W-:Y:S01]  /*53d0*/  FMUL R51, R51, R88 ;  /* 0x0000005833337220 */ /* 0x000fe20000400000 */
[----:B------:R-:W-:Y:S01]  /*53e0*/  F2FP.F16.F32.PACK_AB R39, RZ, R39 ;  /* 0x00000027ff27723e */ /* 0x000fe200000000ff */
[----:B------:R-:W-:Y:S01]  /*53f0*/  @P2 STG.E.U16 desc[UR38][R6.64+0x22], R33 ;  /* 0x0000222106002986 */ /* 0x000fe2000c101526 */
[----:B------:R-:W-:Y:S01]  /*5400*/  F2FP.F16.F32.PACK_AB R40, RZ, R40 ;  /* 0x00000028ff28723e */ /* 0x000fe200000000ff */
[-C--:B------:R-:W-:Y:S01]  /*5410*/  FMUL R52, R52, R88.reuse ;  /* 0x0000005834347220 */ /* 0x080fe20000400000 */
[----:B------:R-:W-:Y:S01]  /*5420*/  F2FP.F16.F32.PACK_AB R41, RZ, R41 ;  /* 0x00000029ff29723e */ /* 0x000fe200000000ff */
[----:B------:R-:W-:Y:S01]  /*5430*/  @P1 STG.E.U16 desc[UR38][R8.64+0x20], R34 ;  /* 0x0000202208001986 */ /* 0x000fe2000c101526 */
[----:B------:R-:W-:Y:S01]  /*5440*/  ISETP.GT.AND P1, PT, R3, 0x8, P0 ;  /* 0x000000080300780c */ /* 0x000fe20000724270 */
[-C--:B------:R-:W-:Y:S01]  /*5450*/  FMUL R53, R53, R88.reuse ;  /* 0x0000005835357220 */ /* 0x080fe20000400000 */
[C---:B------:R-:W-:Y:S01]  /*5460*/  ISETP.GT.AND P0, PT, R4.reuse, 0x20, PT ;  /* 0x000000200400780c */ /* 0x040fe20003f04270 */
[----:B------:R-:W-:Y:S01]  /*5470*/  @P3 STG.E.U16 desc[UR38][R8.64+0x22], R35 ;  /* 0x0000222308003986 */ /* 0x000fe2000c101526 */
[----:B------:R-:W-:Y:S01]  /*5480*/  ISETP.GT.AND P3, PT, R4, 0x19, PT ;  /* 0x000000190400780c */ /* 0x000fe20003f64270 */
[----:B------:R-:W-:Y:S01]  /*5490*/  FMUL R54, R54, R88 ;  /* 0x0000005836367220 */ /* 0x000fe20000400000 */
[----:B------:R-:W-:Y:S01]  /*54a0*/  F2FP.F16.F32.PACK_AB R42, RZ, R42 ;  /* 0x0000002aff2a723e */ /* 0x000fe200000000ff */
[----:B------:R-:W-:Y:S01]  /*54b0*/  @P4 STG.E.U16 desc[UR38][R6.64+0x30], R36 ;  /* 0x0000302406004986 */ /* 0x000fe2000c101526 */
[----:B------:R-:W-:Y:S01]  /*54c0*/  ISETP.GT.AND P2, PT, R3, RZ, P3 ;  /* 0x000000ff0300720c */ /* 0x000fe20001f44270 */
[-C--:B------:R-:W-:Y:S01]  /*54d0*/  FMUL R55, R55, R88.reuse ;  /* 0x0000005837377220 */ /* 0x080fe20000400000 */
[C---:B------:R-:W-:Y:S01]  /*54e0*/  ISETP.GT.AND P3, PT, R3.reuse, 0x8, P3 ;  /* 0x000000080300780c */ /* 0x040fe20001f64270 */
[-C--:B------:R-:W-:Y:S01]  /*54f0*/  FMUL R56, R56, R88.reuse ;  /* 0x0000005838387220 */ /* 0x080fe20000400000 */
[----:B------:R-:W-:Y:S01]  /*5500*/  ISETP.GT.AND P4, PT, R3, RZ, P0 ;  /* 0x000000ff0300720c */ /* 0x000fe20000784270 */
[-C--:B------:R-:W-:Y:S01]  /*5510*/  FMUL R57, R57, R88.reuse ;  /* 0x0000005839397220 */ /* 0x080fe20000400000 */
[----:B------:R-:W-:Y:S01]  /*5520*/  F2FP.F16.F32.PACK_AB R43, RZ, R43 ;  /* 0x0000002bff2b723e */ /* 0x000fe200000000ff */
[----:B------:R-:W-:Y:S01]  /*5530*/  FMUL R58, R58, R88 ;  /* 0x000000583a3a7220 */ /* 0x000fe20000400000 */
[----:B------:R-:W-:Y:S01]  /*5540*/  F2FP.F16.F32.PACK_AB R44, RZ, R44 ;  /* 0x0000002cff2c723e */ /* 0x000fe200000000ff */
[-C--:B------:R-:W-:Y:S01]  /*5550*/  FMUL R59, R59, R88.reuse ;  /* 0x000000583b3b7220 */ /* 0x080fe20000400000 */
[----:B------:R-:W-:Y:S01]  /*5560*/  F2FP.F16.F32.PACK_AB R45, RZ, R45 ;  /* 0x0000002dff2d723e */ /* 0x000fe200000000ff */
[----:B------:R-:W-:Y:S01]  /*5570*/  FMUL R60, R60, R88 ;  /* 0x000000583c3c7220 */ /* 0x000fe20000400000 */
[----:B------:R-:W-:Y:S01]  /*5580*/  F2FP.F16.F32.PACK_AB R46, RZ, R46 ;  /* 0x0000002eff2e723e */ /* 0x000fe200000000ff */
[----:B------:R-:W-:Y:S01]  /*5590*/  @P2 STG.E.U16 desc[UR38][R6.64+0x32], R37 ;  /* 0x0000322506002986 */ /* 0x000fe2000c101526 */
[----:B------:R-:W-:Y:S01]  /*55a0*/  F2FP.F16.F32.PACK_AB R47, RZ, R47 ;  /* 0x0000002fff2f723e */ /* 0x000fe200000000ff */
[----:B------:R-:W-:Y:S01]  /*55b0*/  FMUL R61, R61, R88 ;  /* 0x000000583d3d7220 */ /* 0x000fe20000400000 */
[----:B------:R-:W-:Y:S01]  /*55c0*/  F2FP.F16.F32.PACK_AB R48, RZ, R48 ;  /* 0x00000030ff30723e */ /* 0x000fe200000000ff */
[----:B------:R-:W-:Y:S01]  /*55d0*/  @P1 STG.E.U16 desc[UR38][R8.64+0x30], R38 ;  /* 0x0000302608001986 */ /* 0x000fe2000c101526 */
[----:B------:R-:W-:Y:S01]  /*55e0*/  ISETP.GT.AND P1, PT, R3, 0x8, P0 ;  /* 0x000000080300780c */ /* 0x000fe20000724270 */
[-C--:B------:R-:W-:Y:S01]  /*55f0*/  FMUL R62, R62, R88.reuse ;  /* 0x000000583e3e7220 */ /* 0x080fe20000400000 */
[C---:B------:R-:W-:Y:S01]  /*5600*/  ISETP.GT.AND P0, PT, R4.reuse, 0x28, PT ;  /* 0x000000280400780c */ /* 0x040fe20003f04270 */
[----:B------:R-:W-:Y:S01]  /*5610*/  @P3 STG.E.U16 desc[UR38][R8.64+0x32], R39 ;  /* 0x0000322708003986 */ /* 0x000fe2000c101526 */
[----:B------:R-:W-:Y:S01]  /*5620*/  ISETP.GT.AND P3, PT, R4, 0x21, PT ;  /* 0x000000210400780c */ /* 0x000fe20003f64270 */
[-C--:B------:R-:W-:Y:S01]  /*5630*/  FMUL R63, R63, R88.reuse ;  /* 0x000000583f3f7220 */ /* 0x080fe20000400000 */
[----:B------:R-:W-:Y:S01]  /*5640*/  F2FP.F16.F32.PACK_AB R49, RZ, R49 ;  /* 0x00000031ff31723e */ /* 0x000fe200000000ff */
[----:B------:R-:W-:Y:S01]  /*5650*/  @P4 STG.E.U16 desc[UR38][R6.64+0x40], R40 ;  /* 0x0000402806004986 */ /* 0x000fe2000c101526 */
[C---:B------:R-:W-:Y:S01]  /*5660*/  ISETP.GT.AND P2, PT, R3.reuse, RZ, P3 ;  /* 0x000000ff0300720c */ /* 0x040fe20001f44270 */
[-C--:B------:R-:W-:Y:S01]  /*5670*/  FMUL R64, R64, R88.reuse ;  /* 0x0000005840407220 */ /* 0x080fe20000400000 */
[----:B------:R-:W-:Y:S01]  /*5680*/  ISETP.GT.AND P3, PT, R3, 0x8, P3 ;  /* 0x000000080300780c */ /* 0x000fe20001f64270 */
[-C--:B------:R-:W-:Y:S01]  /*5690*/  FMUL R65, R65, R88.reuse ;  /* 0x0000005841417220 */ /* 0x080fe20000400000 */
        /* <DEDUP_REMOVED lines=62> */
[----:B------:R-:W-:-:S02]  /*5a80*/  F2FP.F16.F32.PACK_AB R68, RZ, R68 ;  /* 0x00000044ff44723e */ /* 0x000fc400000000ff */
[----:B------:R-:W-:Y:S01]  /*5a90*/  F2FP.F16.F32.PACK_AB R69, RZ, R69 ;  /* 0x00000045ff45723e */ /* 0x000fe200000000ff */
[----:B------:R-:W-:Y:S01]  /*5aa0*/  @P1 STG.E.U16 desc[UR38][R8.64+0x60], R50 ;  /* 0x0000603208001986 */ /* 0x000fe2000c101526 */
[C---:B------:R-:W-:Y:S02]  /*5ab0*/  ISETP.GT.AND P1, PT, R3.reuse, 0x8, P0 ;  /* 0x000000080300780c */ /* 0x040fe40000724270 */
[C---:B------:R-:W-:Y:S01]  /*5ac0*/  ISETP.GT.AND P0, PT, R4.reuse, 0x40, PT ;  /* 0x000000400400780c */ /* 0x040fe20003f04270 */
[----:B------:R-:W-:Y:S01]  /*5ad0*/  @P3 STG.E.U16 desc[UR38][R8.64+0x62], R51 ;  /* 0x0000623308003986 */ /* 0x000fe2000c101526 */
[----:B------:R-:W-:Y:S02]  /*5ae0*/  ISETP.GT.AND P3, PT, R4, 0x39, PT ;  /* 0x000000390400780c */ /* 0x000fe40003f64270 */
[----:B------:R-:W-:Y:S01]  /*5af0*/  F2FP.F16.F32.PACK_AB R70, RZ, R70 ;  /* 0x00000046ff46723e */ /* 0x000fe200000000ff */
[----:B------:R-:W-:Y:S01]  /*5b00*/  @P4 STG.E.U16 desc[UR38][R6.64+0x70], R52 ;  /* 0x0000703406004986 */ /* 0x000fe2000c101526 */
[----:B------:R-:W-:-:S02]  /*5b10*/  ISETP.GT.AND P2, PT, R3, RZ, P3 ;  /* 0x000000ff0300720c */ /* 0x000fc40001f44270 */
[C---:B------:R-:W-:Y:S02]  /*5b20*/  ISETP.GT.AND P3, PT, R3.reuse, 0x8, P3 ;  /* 0x000000080300780c */ /* 0x040fe40001f64270 */
[----:B------:R-:W-:Y:S02]  /*5b30*/  ISETP.GT.AND P4, PT, R3, RZ, P0 ;  /* 0x000000ff0300720c */ /* 0x000fe40000784270 */
[----:B------:R-:W-:Y:S02]  /*5b40*/  F2FP.F16.F32.PACK_AB R71, RZ, R71 ;  /* 0x00000047ff47723e */ /* 0x000fe400000000ff */
[----:B------:R-:W-:Y:S02]  /*5b50*/  F2FP.F16.F32.PACK_AB R72, RZ, R72 ;  /* 0x00000048ff48723e */ /* 0x000fe400000000ff */
[----:B------:R-:W-:Y:S02]  /*5b60*/  F2FP.F16.F32.PACK_AB R73, RZ, R73 ;  /* 0x00000049ff49723e */ /* 0x000fe400000000ff */
        /* <DEDUP_REMOVED lines=33> */
[----:B------:R-:W-:-:S03]  /*5d80*/  F2FP.F16.F32.PACK_AB R87, RZ, R87 ;  /* 0x00000057ff57723e */ /* 0x000fc600000000ff */
[----:B------:R-:W-:Y:S04]  /*5d90*/  @P2 STG.E.U16 desc[UR38][R6.64+0x92], R61 ;  /* 0x0000923d06002986 */ /* 0x000fe8000c101526 */
[----:B------:R-:W-:Y:S01]  /*5da0*/  @P1 STG.E.U16 desc[UR38][R8.64+0x90], R62 ;  /* 0x0000903e08001986 */ /* 0x000fe2000c101526 */
[----:B------:R-:W-:Y:S02]  /*5db0*/  ISETP.GT.AND P1, PT, R3, 0x8, P0 ;  /* 0x000000080300780c */ /* 0x000fe40000724270 */
[C---:B------:R-:W-:Y:S01]  /*5dc0*/  ISETP.GT.AND P0, PT, R4.reuse, 0x58, PT ;  /* 0x000000580400780c */ /* 0x040fe20003f04270 */
[----:B------:R-:W-:Y:S01]  /*5dd0*/  @P3 STG.E.U16 desc[UR38][R8.64+0x92], R63 ;  /* 0x0000923f08003986 */ /* 0x000fe2000c101526 */
[----:B------:R-:W-:-:S03]  /*5de0*/  ISETP.GT.AND P3, PT, R4, 0x51, PT ;  /* 0x000000510400780c */ /* 0x000fc60003f64270 */
[----:B------:R-:W-:Y:S01]  /*5df0*/  @P4 STG.E.U16 desc[UR38][R6.64+0xa0], R64 ;  /* 0x0000a04006004986 */ /* 0x000fe2000c101526 */
[C---:B------:R-:W-:Y:S02]  /*5e00*/  ISETP.GT.AND P2, PT, R3.reuse, RZ, P3 ;  /* 0x000000ff0300720c */ /* 0x040fe40001f44270 */
[C---:B------:R-:W-:Y:S02]  /*5e10*/  ISETP.GT.AND P3, PT, R3.reuse, 0x8, P3 ;  /* 0x000000080300780c */ /* 0x040fe40001f64270 */
[----:B------:R-:W-:-:S09]  /*5e20*/  ISETP.GT.AND P4, PT, R3, RZ, P0 ;  /* 0x000000ff0300720c */ /* 0x000fd20000784270 */
        /* <DEDUP_REMOVED lines=9> */
[C---:B------:R-:W-:Y:S02]  /*5ec0*/  ISETP.GT.AND P3, PT, R3.reuse, RZ, P0 ;  /* 0x000000ff0300720c */ /* 0x040fe40000764270 */
[----:B------:R-:W-:-:S07]  /*5ed0*/  ISETP.GT.AND P0, PT, R3, 0x8, P0 ;  /* 0x000000080300780c */ /* 0x000fce0000704270 */
[----:B------:R-:W-:Y:S04]  /*5ee0*/  @P2 STG.E.U16 desc[UR38][R6.64+0xb2], R69 ;  /* 0x0000b24506002986 */ /* 0x000fe8000c101526 */
[----:B------:R-:W-:Y:S01]  /*5ef0*/  @P1 STG.E.U16 desc[UR38][R8.64+0xb0], R70 ;  /* 0x0000b04608001986 */ /* 0x000fe2000c101526 */
[----:B------:R-:W-:-:S03]  /*5f00*/  ISETP.GT.AND P1, PT, R4, 0x68, PT ;  /* 0x000000680400780c */ /* 0x000fc60003f24270 */
        /* <DEDUP_REMOVED lines=11> */
[C---:B------:R-:W-:Y:S02]  /*5fc0*/  ISETP.GT.AND P2, PT, R3.reuse, RZ, P0 ;  /* 0x000000ff0300720c */ /* 0x040fe40000744270 */
[----:B------:R-:W-:Y:S01]  /*5fd0*/  ISETP.GT.AND P0, PT, R3, 0x8, P0 ;  /* 0x000000080300780c */ /* 0x000fe20000704270 */
[----:B------:R-:W-:Y:S01]  /*5fe0*/  @P3 STG.E.U16 desc[UR38][R6.64+0xd0], R76 ;  /* 0x0000d04c06003986 */ /* 0x000fe2000c101526 */
[----:B------:R-:W-:-:S04]  /*5ff0*/  ISETP.GT.AND P3, PT, R4, 0x70, PT ;  /* 0x000000700400780c */ /* 0x000fc80003f64270 */
[C---:B------:R-:W-:Y:S02]  /*6000*/  ISETP.GT.AND P4, PT, R3.reuse, RZ, P3 ;  /* 0x000000ff0300720c */ /* 0x040fe40001f84270 */
[----:B------:R-:W-:-:S03]  /*6010*/  ISETP.GT.AND P3, PT, R3, 0x8, P3 ;  /* 0x000000080300780c */ /* 0x000fc60001f64270 */
[----:B------:R-:W-:Y:S01]  /*6020*/  @P2 STG.E.U16 desc[UR38][R6.64+0xd2], R77 ;  /* 0x0000d24d06002986 */ /* 0x000fe2000c101526 */
[----:B------:R-:W-:-:S03]  /*6030*/  ISETP.GT.AND P2, PT, R4, 0x79, PT ;  /* 0x000000790400780c */ /* 0x000fc60003f44270 */
[----:B------:R-:W-:Y:S01]  /*6040*/  @P1 STG.E.U16 desc[UR38][R8.64+0xd0], R78 ;  /* 0x0000d04e08001986 */ /* 0x000fe2000c101526 */
[----:B------:R-:W-:-:S03]  /*6050*/  ISETP.GT.AND P1, PT, R4, 0x78, PT ;  /* 0x000000780400780c */ /* 0x000fc60003f24270 */
[----:B------:R-:W-:Y:S01]  /*6060*/  @P0 STG.E.U16 desc[UR38][R8.64+0xd2], R79 ;  /* 0x0000d24f08000986 */ /* 0x000fe2000c101526 */
[----:B------:R-:W-:-:S03]  /*6070*/  ISETP.GT.AND P0, PT, R4, 0x71, PT ;  /* 0x000000710400780c */ /* 0x000fc60003f04270 */
[----:B------:R-:W-:Y:S01]  /*6080*/  @P4 STG.E.U16 desc[UR38][R6.64+0xe0], R80 ;  /* 0x0000e05006004986 */ /* 0x000fe2000c101526 */
[C---:B------:R-:W-:Y:S02]  /*6090*/  ISETP.GT.AND P4, PT, R3.reuse, RZ, P0 ;  /* 0x000000ff0300720c */ /* 0x040fe40000784270 */
[----:B------:R-:W-:-:S11]  /*60a0*/  ISETP.GT.AND P0, PT, R3, 0x8, P0 ;  /* 0x000000080300780c */ /* 0x000fd60000704270 */
[----:B------:R-:W-:Y:S02]  /*60b0*/  @P4 IMAD.MOV.U32 R4, RZ, RZ, R6 ;  /* 0x000000ffff044224 */ /* 0x000fe400078e0006 */
[----:B------:R-:W-:-:S05]  /*60c0*/  @P4 IMAD.MOV.U32 R5, RZ, RZ, R7 ;  /* 0x000000ffff054224 */ /* 0x000fca00078e0007 */
[----:B------:R0:W-:Y:S01]  /*60d0*/  @P4 STG.E.U16 desc[UR38][R4.64+0xe2], R81 ;  /* 0x0000e25104004986 */ /* 0x0001e2000c101526 */
[C---:B------:R-:W-:Y:S02]  /*60e0*/  ISETP.GT.AND P4, PT, R3.reuse, RZ, P2 ;  /* 0x000000ff0300720c */ /* 0x040fe40001784270 */
[----:B------:R-:W-:Y:S01]  /*60f0*/  ISETP.GT.AND P2, PT, R3, 0x8, P2 ;  /* 0x000000080300780c */ /* 0x000fe20001744270 */
[----:B0-----:R-:W-:Y:S02]  /*6100*/  @P3 IMAD.MOV.U32 R4, RZ, RZ, R8 ;  /* 0x000000ffff043224 */ /* 0x001fe400078e0008 */
[----:B------:R-:W-:-:S05]  /*6110*/  @P3 IMAD.MOV.U32 R5, RZ, RZ, R9 ;  /* 0x000000ffff053224 */ /* 0x000fca00078e0009 */
[----:B------:R0:W-:Y:S01]  /*6120*/  @P3 STG.E.U16 desc[UR38][R4.64+0xe0], R82 ;  /* 0x0000e05204003986 */ /* 0x0001e2000c101526 */
[C---:B------:R-:W-:Y:S02]  /*6130*/  ISETP.GT.AND P3, PT, R3.reuse, RZ, P1 ;  /* 0x000000ff0300720c */ /* 0x040fe40000f64270 */
[----:B------:R-:W-:Y:S01]  /*6140*/  ISETP.GT.AND P1, PT, R3, 0x8, P1 ;  /* 0x000000080300780c */ /* 0x000fe20000f24270 */
[----:B0-----:R-:W-:Y:S02]  /*6150*/  @P0 IMAD.MOV.U32 R4, RZ, RZ, R8 ;  /* 0x000000ffff040224 */ /* 0x001fe400078e0008 */
[----:B------:R-:W-:-:S05]  /*6160*/  @P0 IMAD.MOV.U32 R5, RZ, RZ, R9 ;  /* 0x000000ffff050224 */ /* 0x000fca00078e0009 */
[----:B------:R0:W-:Y:S03]  /*6170*/  @P0 STG.E.U16 desc[UR38][R4.64+0xe2], R83 ;  /* 0x0000e25304000986 */ /* 0x0001e6000c101526 */
[----:B0-----:R-:W-:Y:S02]  /*6180*/  @P3 IMAD.MOV.U32 R4, RZ, RZ, R6 ;  /* 0x000000ffff043224 */ /* 0x001fe400078e0006 */
[----:B------:R-:W-:-:S05]  /*6190*/  @P3 IMAD.MOV.U32 R5, RZ, RZ, R7 ;  /* 0x000000ffff053224 */ /* 0x000fca00078e0007 */
[----:B------:R0:W-:Y:S04]  /*61a0*/  @P3 STG.E.U16 desc[UR38][R4.64+0xf0], R84 ;  /* 0x0000f05404003986 */ /* 0x0001e8000c101526 */
[----:B------:R4:W-:Y:S01]  /*61b0*/  @P4 STG.E.U16 desc[UR38][R6.64+0xf2], R85 ;  /* 0x0000f25506004986 */ /* 0x0009e2000c101526 */
[----:B0-----:R-:W-:Y:S02]  /*61c0*/  @P1 IMAD.MOV.U32 R4, RZ, RZ, R8 ;  /* 0x000000ffff041224 */ /* 0x001fe400078e0008 */
[----:B------:R-:W-:-:S05]  /*61d0*/  @P1 IMAD.MOV.U32 R5, RZ, RZ, R9 ;  /* 0x000000ffff051224 */ /* 0x000fca00078e0009 */
[----:B------:R4:W-:Y:S04]  /*61e0*/  @P1 STG.E.U16 desc[UR38][R4.64+0xf0], R86 ;  /* 0x0000f05604001986 */ /* 0x0009e8000c101526 */
[----:B------:R4:W-:Y:S02]  /*61f0*/  @P2 STG.E.U16 desc[UR38][R8.64+0xf2], R87 ;  /* 0x0000f25708002986 */ /* 0x0009e4000c101526 */
.L_x_160:
[----:B------:R-:W-:Y:S05]  /*6200*/  BSYNC B0 ;  /* 0x0000000000007941 */ /* 0x000fea0003800000 */
.L_x_34:
[----:B------:R-:W-:Y:S01]  /*6210*/  IADD3 R16, P0, R16, UR36, RZ ;  /* 0x0000002410107c10 */ /* 0x000fe2000ff1e0ff */
[----:B------:R-:W-:Y:S01]  /*6220*/  ULDC.64 UR4, c[0x0][0x650] ;  /* 0x0001940000047ab9 */ /* 0x000fe20000000a00 */
[----:B------:R-:W-:Y:S01]  /*6230*/  PRMT R3, RZ, 0x7610, R3 ;  /* 0x00007610ff037816 */ /* 0x000fe20000000003 */
[----:B------:R-:W-:Y:S01]  /*6240*/  IMAD.MOV.U32 R100, RZ, RZ, -0x1 ;  /* 0xffffffffff647424 */ /* 0x000fe200078e00ff */
[----:B------:R-:W-:Y:S01]  /*6250*/  IADD3.X R17, R17, UR42, RZ, P0, !PT ;  /* 0x0000002a11117c10 */ /* 0x000fe200087fe4ff */
[----:B------:R-:W-:Y:S01]  /*6260*/  IMAD.MOV.U32 R99, RZ, RZ, -0x1 ;  /* 0xffffffffff637424 */ /* 0x000fe200078e00ff */
[----:B------:R-:W-:-:S04]  /*6270*/  ISETP.GE.U32.AND P0, PT, R16, UR4, PT ;  /* 0x0000000410007c0c */ /* 0x000fc8000bf06070 */
[----:B------:R-:W-:-:S13]  /*6280*/  ISETP.GE.U32.AND.EX P0, PT, R17, UR5, PT, P0 ;  /* 0x0000000511007c0c */ /* 0x000fda000bf06100 */
[----:B------:R-:W-:Y:S05]  /*6290*/  @P0 BRA `(.L_x_161) ;  /* 0x00000004004c0947 */ /* 0x000fea0003800000 */
[----:B------:R-:W0:Y:S01]  /*62a0*/  LDC.64 R10, c[0x0][0x628] ;  /* 0x00018a00ff0a7b82 */ /* 0x000e220000000a00 */
[----:B---3--:R-:W3:Y:S01]  /*62b0*/  S2R R12, SR_CTAID.X ;  /* 0x00000000000c7919 */ /* 0x008ee20000002500 */
[----:B-12-4-:R-:W-:Y:S02]  /*62c0*/  IMAD.MOV.U32 R8, RZ, RZ, R16 ;  /* 0x000000ffff087224 */ /* 0x016fe400078e0010 */
[----:B------:R-:W-:Y:S01]  /*62d0*/  IMAD.MOV.U32 R9, RZ, RZ, R17 ;  /* 0x000000ffff097224 */ /* 0x000fe200078e0011 */
[----:B------:R-:W1:Y:S03]  /*62e0*/  S2R R20, SR_CTAID.Y ;  /* 0x0000000000147919 */ /* 0x000e660000002600 */
[----:B------:R-:W2:Y:S08]  /*62f0*/  LDC R0, c[0x0][0x630] ;  /* 0x00018c00ff007b82 */ /* 0x000eb00000000800 */
[----:B------:R-:W4:Y:S01]  /*6300*/  LDC.64 R14, c[0x0][0x620] ;  /* 0x00018800ff0e7b82 */ /* 0x000f220000000a00 */
[----:B0-----:R-:W-:-:S04]  /*6310*/  ISETP.NE.U32.AND P0, PT, R10, RZ, PT ;  /* 0x000000ff0a00720c */ /* 0x001fc80003f05070 */
[----:B------:R-:W-:-:S13]  /*6320*/  ISETP.NE.AND.EX P0, PT, R11, RZ, PT, P0 ;  /* 0x000000ff0b00720c */ /* 0x000fda0003f05300 */
[----:B-1234-:R-:W-:Y:S05]  /*6330*/  @!P0 BRA `(.L_x_162) ;  /* 0x0000000000288947 */ /* 0x01efea0003800000 */
        /* <DEDUP_REMOVED lines=10> */
.L_x_162:
[-CC-:B------:R-:W-:Y:S01]  /*63e0*/  SHF.R.U64 R99, R8, R0.reuse, R9.reuse ;  /* 0x0000000008637219 */ /* 0x180fe20000001209 */
[----:B------:R-:W0:Y:S01]  /*63f0*/  LDC.64 R26, c[0x0][0x640] ;  /* 0x00019000ff1a7b82 */ /* 0x000e220000000a00 */
[----:B------:R-:W-:Y:S01]  /*6400*/  SHF.R.U32.HI R0, RZ, R0, R9 ;  /* 0x00000000ff007219 */ /* 0x000fe20000011609 */
[----:B------:R-:W-:Y:S01]  /*6410*/  ULDC UR4, c[0x0][0x150] ;  /* 0x0000540000047ab9 */ /* 0x000fe20000000800 */
[----:B------:R-:W-:Y:S02]  /*6420*/  IADD3 R3, P0, RZ, -R99, RZ ;  /* 0x80000063ff037210 */ /* 0x000fe40007f1e0ff */
[----:B------:R-:W-:-:S03]  /*6430*/  I2FP.F32.U32 R7, R12 ;  /* 0x0000000c00077245 */ /* 0x000fc60000201000 */
[----:B------:R-:W1:Y:S01]  /*6440*/  LDC R6, c[0x0][0x618] ;  /* 0x00018600ff067b82 */ /* 0x000e620000000800 */
[----:B------:R-:W-:Y:S02]  /*6450*/  IMAD.X R5, RZ, RZ, ~R0, P0 ;  /* 0x000000ffff057224 */ /* 0x000fe400000e0e00 */
[----:B------:R-:W-:Y:S01]  /*6460*/  FMUL R7, R7, UR4 ;  /* 0x0000000407077c20 */ /* 0x000fe20008400000 */
[----:B------:R-:W-:Y:S01]  /*6470*/  ULDC UR4, c[0x0][0x154] ;  /* 0x0000550000047ab9 */ /* 0x000fe20000000800 */
[-C--:B------:R-:W-:Y:S02]  /*6480*/  IMAD R0, R5, R14.reuse, RZ ;  /* 0x0000000e05007224 */ /* 0x080fe400078e02ff */
[C---:B------:R-:W-:Y:S01]  /*6490*/  IMAD.WIDE.U32 R4, R3.reuse, R14, R16 ;  /* 0x0000000e03047225 */ /* 0x040fe200078e0010 */
[----:B------:R-:W2:Y:S01]  /*64a0*/  LDC R11, c[0x0][0x608] ;  /* 0x00018200ff0b7b82 */ /* 0x000ea20000000800 */
[----:B------:R-:W3:Y:S02]  /*64b0*/  F2I.U32.TRUNC.NTZ R7, R7 ;  /* 0x0000000700077305 */ /* 0x000ee4000020f000 */
[----:B------:R-:W-:-:S04]  /*64c0*/  IMAD R3, R3, R15, R0 ;  /* 0x0000000f03037224 */ /* 0x000fc800078e0200 */
[----:B------:R-:W-:Y:S01]  /*64d0*/  IMAD.IADD R3, R5, 0x1, R3 ;  /* 0x0000000105037824 */ /* 0x000fe200078e0203 */
[----:B------:R-:W4:Y:S01]  /*64e0*/  LDC R8, c[0x0][0x658] ;  /* 0x00019600ff087b82 */ /* 0x000f220000000800 */
[----:B------:R-:W-:Y:S02]  /*64f0*/  I2FP.F32.U32 R5, R20 ;  /* 0x0000001400057245 */ /* 0x000fe40000201000 */
[----:B0-----:R-:W-:-:S04]  /*6500*/  ISETP.NE.U32.AND P0, PT, R26, RZ, PT ;  /* 0x000000ff1a00720c */ /* 0x001fc80003f05070 */
[----:B------:R-:W-:Y:S01]  /*6510*/  ISETP.NE.AND.EX P0, PT, R27, RZ, PT, P0 ;  /* 0x000000ff1b00720c */ /* 0x000fe20003f05300 */
[----:B------:R-:W0:Y:S01]  /*6520*/  LDC R9, c[0x0][0x144] ;  /* 0x00005100ff097b82 */ /* 0x000e220000000800 */
[-C--:B-1----:R-:W-:Y:S01]  /*6530*/  SHF.R.U64 R13, R4, R6.reuse, R3 ;  /* 0x00000006040d7219 */ /* 0x082fe20000001203 */
[----:B---3--:R-:W-:Y:S01]  /*6540*/  IMAD.MOV R7, RZ, RZ, -R7 ;  /* 0x000000ffff077224 */ /* 0x008fe200078e0a07 */
[----:B------:R-:W-:Y:S01]  /*6550*/  SHF.R.U32.HI R0, RZ, R6, R3 ;  /* 0x00000006ff007219 */ /* 0x000fe20000011603 */
[----:B------:R-:W-:-:S04]  /*6560*/  FMUL R6, R5, UR4 ;  /* 0x0000000405067c20 */ /* 0x000fc80008400000 */
[----:B------:R-:W1:Y:S01]  /*6570*/  LDC R21, c[0x0][0x148] ;  /* 0x00005200ff157b82 */ /* 0x000e620000000800 */
[----:B------:R3:W0:Y:S01]  /*6580*/  F2I.U32.TRUNC.NTZ R14, R6 ;  /* 0x00000006000e7305 */ /* 0x000622000020f000 */
[-CC-:B--2---:R-:W-:Y:S02]  /*6590*/  SHF.R.U64 R10, R13, R11.reuse, R0.reuse ;  /* 0x0000000b0d0a7219 */ /* 0x184fe40000001200 */
[----:B------:R-:W-:-:S04]  /*65a0*/  SHF.R.U32.HI R3, RZ, R11, R0 ;  /* 0x0000000bff037219 */ /* 0x000fc80000011600 */
[----:B-----5:R-:W2:Y:S01]  /*65b0*/  LDC R24, c[0x0][0x648] ;  /* 0x00019200ff187b82 */ /* 0x020ea20000000800 */
[-CC-:B----4-:R-:W-:Y:S02]  /*65c0*/  SHF.R.U64 R15, R10, R8.reuse, R3.reuse ;  /* 0x000000080a0f7219 */ /* 0x190fe40000001203 */
[----:B------:R-:W-:-:S03]  /*65d0*/  SHF.R.U32.HI R5, RZ, R8, R3 ;  /* 0x00000008ff057219 */ /* 0x000fc60000011603 */
[----:B------:R-:W-:Y:S02]  /*65e0*/  IMAD.MOV.U32 R4, RZ, RZ, R15 ;  /* 0x000000ffff047224 */ /* 0x000fe400078e000f */
[----:B------:R-:W4:Y:S01]  /*65f0*/  LDC R28, c[0x0][0x638] ;  /* 0x00018e00ff1c7b82 */ /* 0x000f220000000800 */
[----:B0-----:R-:W-:-:S07]  /*6600*/  IMAD R25, R9, R7, R12 ;  /* 0x0000000709197224 */ /* 0x001fce00078e020c */
[----:B------:R-:W0:Y:S08]  /*6610*/  LDC R29, c[0x0][0x610] ;  /* 0x00018400ff1d7b82 */ /* 0x000e300000000800 */
[----:B------:R-:W0:Y:S01]  /*6620*/  LDC R30, c[0x0][0x600] ;  /* 0x00018000ff1e7b82 */ /* 0x000e220000000800 */
[----:B-1-3--:R-:W-:Y:S05]  /*6630*/  @!P0 BRA `(.L_x_163) ;  /* 0x0000000000288947 */ /* 0x00afea0003800000 */
[----:B------:R-:W1:Y:S02]  /*6640*/  LDC R0, c[0x0][0x64c] ;  /* 0x00019300ff007b82 */ /* 0x000e640000000800 */
[----:B-1----:R-:W-:-:S05]  /*6650*/  IADD3 R3, P0, R15, R0, RZ ;  /* 0x000000000f037210 */ /* 0x002fca0007f1e0ff */
        /* <DEDUP_REMOVED lines=8> */
.L_x_163:
[----:B------:R-:W-:Y:S01]  /*66e0*/  ISETP.NE.AND P0, PT, R2, 0x1, PT ;  /* 0x000000010200780c */ /* 0x000fe20003f05270 */
[----:B------:R-:W-:Y:S01]  /*66f0*/  IMAD.MOV R14, RZ, RZ, -R14 ;  /* 0x000000ffff0e7224 */ /* 0x000fe200078e0a0e */
[----:B--2---:R-:W-:Y:S02]  /*6700*/  SHF.R.U64 R0, R4, R24, R5 ;  /* 0x0000001804007219 */ /* 0x004fe40000001205 */
[----:B------:R-:W-:Y:S02]  /*6710*/  LOP3.LUT R3, R10, R97, RZ, 0xc0, !PT ;  /* 0x000000610a037212 */ /* 0x000fe400078ec0ff */
[----:B------:R-:W-:Y:S01]  /*6720*/  LOP3.LUT R6, R13, R96, RZ, 0xc0, !PT ;  /* 0x000000600d067212 */ /* 0x000fe200078ec0ff */
[----:B------:R-:W-:Y:S02]  /*6730*/  IMAD.MOV R4, RZ, RZ, -R0 ;  /* 0x000000ffff047224 */ /* 0x000fe400078e0a00 */
[----:B------:R-:W-:Y:S02]  /*6740*/  IMAD R0, R92, R0, R3 ;  /* 0x000000005c007224 */ /* 0x000fe400078e0203 */
[----:B----4-:R-:W-:-:S02]  /*6750*/  IMAD R3, R4, R28, R15 ;  /* 0x0000001c04037224 */ /* 0x010fc400078e020f */
[----:B------:R-:W-:Y:S02]  /*6760*/  @P0 IMAD R25, R21, R14, R20 ;  /* 0x0000000e15190224 */ /* 0x000fe400078e0214 */
[----:B0-----:R-:W-:Y:S02]  /*6770*/  IMAD R5, R3, R30, R6 ;  /* 0x0000001e03057224 */ /* 0x001fe400078e0206 */
[----:B------:R-:W-:Y:S02]  /*6780*/  IMAD R0, R0, R29, R25 ;  /* 0x0000001d00007224 */ /* 0x000fe400078e0219 */
[----:B------:R-:W-:-:S03]  /*6790*/  IMAD.MOV.U32 R4, RZ, RZ, 0x1 ;  /* 0x00000001ff047424 */ /* 0x000fc600078e00ff */
[----:B------:R-:W-:Y:S02]  /*67a0*/  SEL R100, R5, R0, !P0 ;  /* 0x0000000005647207 */ /* 0x000fe40004000000 */
[----:B------:R-:W-:Y:S02]  /*67b0*/  PRMT R3, R4, 0x7610, R3 ;  /* 0x0000761004037816 */ /* 0x000fe40000000003 */
[----:B------:R-:W-:-:S07]  /*67c0*/  SEL R0, R0, R5, !P0 ;  /* 0x0000000500007207 */ /* 0x000fce0004000000 */
.L_x_161:
[----:B------:R-:W-:Y:S01]  /*67d0*/  UIMAD.WIDE.U32 UR4, UR41, 0x24924925, URZ ;  /* 0x24924925290478a5 */ /* 0x000fe2000f8e003f */
[----:B------:R-:W-:Y:S01]  /*67e0*/  LOP3.LUT P0, RZ, R3, 0xff, RZ, 0xc0, !PT ;  /* 0x000000ff03ff7812 */ /* 0x000fe2000780c0ff */
[----:B------:R-:W-:Y:S02]  /*67f0*/  IMAD.MOV.U32 R101, RZ, RZ, R0 ;  /* 0x000000ffff657224 */ /* 0x000fe400078e0000 */
[----:B------:R-:W-:-:S04]  /*6800*/  UIADD3 UR4, UR41, -UR5, URZ ;  /* 0x8000000529047290 */ /* 0x000fc8000fffe03f */
[----:B------:R-:W-:-:S04]  /*6810*/  ULEA.HI UR4, UR4, UR5, URZ, 0x1f ;  /* 0x0000000504047291 */ /* 0x000fc8000f8ff83f */
[----:B------:R-:W-:-:S04]  /*6820*/  USHF.R.U32.HI UR4, URZ, 0x2, UR4 ;  /* 0x000000023f047899 */ /* 0x000fc80008011604 */
[----:B------:R-:W-:Y:S01]  /*6830*/  UIMAD UR41, UR4, -0x7, UR41 ;  /* 0xfffffff9042978a4 */ /* 0x000fe2000f8e0229 */
[----:B------:R-:W-:Y:S11]  /*6840*/  @P0 BRA `(.L_x_164) ;  /* 0xffffffac00080947 */ /* 0x000ff6000383ffff */
[----:B------:R-:W-:Y:S05]  /*6850*/  EXIT ;  /* 0x000000000000794d */ /* 0x000fea0003800000 */
.L_x_7:
        /* <DEDUP_REMOVED lines=26> */
.L_x_166:
[----:B------:R-:W0:Y:S01]  /*6a00*/  LDC.64 R28, c[0x0][0x640] ;  /* 0x00019000ff1c7b82 */ /* 0x000e220000000a00 */
[-CC-:B------:R-:W-:Y:S01]  /*6a10*/  SHF.R.U64 R22, R14, R6.reuse, R15.reuse ;  /* 0x000000060e167219 */ /* 0x180fe2000000120f */
[----:B------:R-:W-:Y:S01]  /*6a20*/  IMAD.MOV.U32 R30, RZ, RZ, 0x1 ;  /* 0x00000001ff1e7424 */ /* 0x000fe200078e00ff */
[----:B------:R-:W-:Y:S02]  /*6a30*/  SHF.R.U32.HI R6, RZ, R6, R15 ;  /* 0x00000006ff067219 */ /* 0x000fe4000001160f */
[----:B------:R-:W-:-:S03]  /*6a40*/  IADD3 R13, P0, RZ, -R22, RZ ;  /* 0x80000016ff0d7210 */ /* 0x000fc60007f1e0ff */
[----:B------:R-:W1:Y:S02]  /*6a50*/  LDC R12, c[0x0][0x618] ;  /* 0x00018600ff0c7b82 */ /* 0x000e640000000800 */
[----:B------:R-:W-:-:S04]  /*6a60*/  IMAD.X R11, RZ, RZ, ~R6, P0 ;  /* 0x000000ffff0b7224 */ /* 0x000fc800000e0e06 */
[-C--:B------:R-:W-:Y:S02]  /*6a70*/  IMAD R6, R11, R24.reuse, RZ ;  /* 0x000000180b067224 */ /* 0x080fe400078e02ff */
[----:B------:R-:W2:Y:S01]  /*6a80*/  LDC R14, c[0x0][0x608] ;  /* 0x00018200ff0e7b82 */ /* 0x000ea20000000800 */
[----:B------:R-:W-:-:S04]  /*6a90*/  IMAD.WIDE.U32 R10, R13, R24, R16 ;  /* 0x000000180d0a7225 */ /* 0x000fc800078e0010 */
[----:B------:R-:W-:-:S03]  /*6aa0*/  IMAD R13, R13, R25, R6 ;  /* 0x000000190d0d7224 */ /* 0x000fc600078e0206 */
[----:B------:R-:W3:Y:S01]  /*6ab0*/  LDC R27, c[0x0][0x658] ;  /* 0x00019600ff1b7b82 */ /* 0x000ee20000000800 */
[----:B------:R-:W-:Y:S01]  /*6ac0*/  IMAD.IADD R11, R11, 0x1, R13 ;  /* 0x000000010b0b7824 */ /* 0x000fe200078e020d */
[----:B0-----:R-:W-:-:S04]  /*6ad0*/  ISETP.NE.U32.AND P0, PT, R28, RZ, PT ;  /* 0x000000ff1c00720c */ /* 0x001fc80003f05070 */
[----:B------:R-:W-:Y:S02]  /*6ae0*/  ISETP.NE.AND.EX P0, PT, R29, RZ, PT, P0 ;  /* 0x000000ff1d00720c */ /* 0x000fe40003f05300 */
[----:B------:R-:W0:Y:S01]  /*6af0*/  LDC R24, c[0x0][0x600] ;  /* 0x00018000ff187b82 */ /* 0x000e220000000800 */
[-CC-:B-1----:R-:W-:Y:S01]  /*6b00*/  SHF.R.U64 R8, R10, R12.reuse, R11.reuse ;  /* 0x0000000c0a087219 */ /* 0x182fe2000000120b */
[----:B------:R-:W-:Y:S01]  /*6b10*/  IMAD.MOV.U32 R10, RZ, RZ, -0x1 ;  /* 0xffffffffff0a7424 */ /* 0x000fe200078e00ff */
[----:B------:R-:W-:-:S05]  /*6b20*/  SHF.R.U32.HI R11, RZ, R12, R11 ;  /* 0x0000000cff0b7219 */ /* 0x000fca000001160b */
[----:B------:R-:W1:Y:S01]  /*6b30*/  LDC R25, c[0x0][0x648] ;  /* 0x00019200ff197b82 */ /* 0x000e620000000800 */
[-CC-:B--2---:R-:W-:Y:S02]  /*6b40*/  SHF.R.U64 R21, R8, R14.reuse, R11.reuse ;  /* 0x0000000e08157219 */ /* 0x184fe4000000120b */
[----:B------:R-:W-:-:S05]  /*6b50*/  SHF.R.U32.HI R6, RZ, R14, R11 ;  /* 0x0000000eff067219 */ /* 0x000fca000001160b */
[----:B------:R-:W2:Y:S01]  /*6b60*/  LDC R26, c[0x0][0x638] ;  /* 0x00018e00ff1a7b82 */ /* 0x000ea20000000800 */
[-C--:B---3--:R-:W-:Y:S02]  /*6b70*/  SHF.L.U32 R10, R10, R27.reuse, RZ ;  /* 0x0000001b0a0a7219 */ /* 0x088fe400000006ff */
[-CC-:B------:R-:W-:Y:S02]  /*6b80*/  SHF.R.U64 R23, R21, R27.reuse, R6.reuse ;  /* 0x0000001b15177219 */ /* 0x180fe40000001206 */
[----:B------:R-:W-:Y:S02]  /*6b90*/  LOP3.LUT R32, RZ, R10, RZ, 0x33, !PT ;  /* 0x0000000aff207212 */ /* 0x000fe400078e33ff */
[----:B------:R-:W-:Y:S01]  /*6ba0*/  SHF.R.U32.HI R11, RZ, R27, R6 ;  /* 0x0000001bff0b7219 */ /* 0x000fe20000011606 */
[----:B------:R-:W3:Y:S01]  /*6bb0*/  LDC R31, c[0x0][0x610] ;  /* 0x00018400ff1f7b82 */ /* 0x000ee20000000800 */
[----:B------:R-:W-:Y:S01]  /*6bc0*/  IMAD.MOV.U32 R10, RZ, RZ, R23 ;  /* 0x000000ffff0a7224 */ /* 0x000fe200078e0017 */
[----:B------:R-:W-:Y:S06]  /*6bd0*/  @!P0 BRA `(.L_x_167) ;  /* 0x0000000000288947 */ /* 0x000fec0003800000 */
        /* <DEDUP_REMOVED lines=10> */
.L_x_167:
[----:B------:R-:W-:Y:S02]  /*6c80*/  ISETP.NE.AND P0, PT, R2, 0x1, PT ;  /* 0x000000010200780c */ /* 0x000fe40003f05270 */
[----:B-1----:R-:W-:Y:S01]  /*6c90*/  SHF.R.U64 R6, R10, R25, R11 ;  /* 0x000000190a067219 */ /* 0x002fe2000000120b */
[----:B0-----:R-:W-:Y:S01]  /*6ca0*/  VIADD R11, R24, 0xffffffff ;  /* 0xffffffff180b7836 */ /* 0x001fe20000000000 */
[----:B------:R-:W-:Y:S02]  /*6cb0*/  SHF.L.U32 R30, R30, R27, RZ ;  /* 0x0000001b1e1e7219 */ /* 0x000fe400000006ff */
[----:B------:R-:W-:Y:S01]  /*6cc0*/  LOP3.LUT R5, R21, R32, RZ, 0xc0, !PT ;  /* 0x0000002015057212 */ /* 0x000fe200078ec0ff */
[----:B------:R-:W-:-:S04]  /*6cd0*/  IMAD.MOV R10, RZ, RZ, -R6 ;  /* 0x000000ffff0a7224 */ /* 0x000fc800078e0a06 */
[----:B------:R-:W-:Y:S01]  /*6ce0*/  IMAD R6, R30, R6, R5 ;  /* 0x000000061e067224 */ /* 0x000fe200078e0205 */
[----:B------:R-:W-:Y:S01]  /*6cf0*/  LOP3.LUT R5, R8, R11, RZ, 0xc0, !PT ;  /* 0x0000000b08057212 */ /* 0x000fe200078ec0ff */
[----:B------:R-:W-:Y:S02]  /*6d00*/  @P0 IMAD R7, R9, R20, R4 ;  /* 0x0000001409070224 */ /* 0x000fe400078e0204 */
[----:B--2---:R-:W-:Y:S02]  /*6d10*/  IMAD R4, R10, R26, R23 ;  /* 0x0000001a0a047224 */ /* 0x004fe400078e0217 */
[----:B---3--:R-:W-:Y:S02]  /*6d20*/  IMAD R7, R6, R31, R7 ;  /* 0x0000001f06077224 */ /* 0x008fe400078e0207 */
[----:B------:R-:W-:Y:S02]  /*6d30*/  IMAD R4, R4, R24, R5 ;  /* 0x0000001804047224 */ /* 0x000fe400078e0205 */
[----:B------:R-:W-:-:S02]  /*6d40*/  IMAD.MOV.U32 R8, RZ, RZ, 0x1 ;  /* 0x00000001ff087424 */ /* 0x000fc400078e00ff */
[----:B------:R-:W-:Y:S01]  /*6d50*/  IMAD.MOV.U32 R6, RZ, RZ, R22 ;  /* 0x000000ffff067224 */ /* 0x000fe200078e0016 */
[----:B------:R-:W-:Y:S02]  /*6d60*/  SEL R19, R4, R7, !P0 ;  /* 0x0000000704137207 */ /* 0x000fe40004000000 */
[----:B------:R-:W-:-:S07]  /*6d70*/  SEL R21, R7, R4, !P0 ;  /* 0x0000000407157207 */ /* 0x000fce0004000000 */
.L_x_165:
[----:B------:R-:W-:-:S08]  /*6d80*/  NOP ;  /* 0x0000000000007918 */ /* 0x000fd00000000000 */
[----:B------:R-:W0:-:S00]  /*6d90*/  USETMAXREG.DEALLOC.CTAPOOL 0x28 ;  /* 0x00000028000079c8 */ /* 0x000e0000080e0500 */
[----:B0-----:R-:W-:-:S13]  /*6da0*/  ISETP.NE.AND P0, PT, R3, RZ, PT ;  /* 0x000000ff0300720c */ /* 0x001fda0003f05270 */
[----:B------:R-:W-:Y:S05]  /*6db0*/  @P0 EXIT ;  /* 0x000000000000094d */ /* 0x000fea0003800000 */
[----:B------:R-:W-:Y:S01]  /*6dc0*/  LOP3.LUT P0, RZ, R8, 0xff, RZ, 0xc0, !PT ;  /* 0x000000ff08ff7812 */ /* 0x000fe2000780c0ff */
[----:B------:R-:W-:Y:S02]  /*6dd0*/  IMAD.MOV.U32 R3, RZ, RZ, 0x1 ;  /* 0x00000001ff037424 */ /* 0x000fe400078e00ff */
[----:B------:R-:W-:-:S10]  /*6de0*/  IMAD.MOV.U32 R8, RZ, RZ, RZ ;  /* 0x000000ffff087224 */ /* 0x000fd400078e00ff */
[----:B------:R-:W-:Y:S05]  /*6df0*/  @!P0 BRA `(.L_x_168) ;  /* 0x0000000c002c8947 */ /* 0x000fea0003800000 */
[----:B------:R-:W0:Y:S01]  /*6e00*/  LDC R3, c[0x0][0x28c] ;  /* 0x0000a300ff037b82 */ /* 0x000e220000000800 */
[----:B------:R-:W-:Y:S01]  /*6e10*/  ULDC UR5, c[0x0][0x658] ;  /* 0x0001960000057ab9 */ /* 0x000fe20000000800 */
[----:B------:R-:W-:Y:S01]  /*6e20*/  UMOV UR6, 0xffffffff ;  /* 0xffffffff00067882 */ /* 0x000fe20000000000 */
[----:B------:R-:W-:Y:S01]  /*6e30*/  BSSY B0, `(.L_x_168) ;  /* 0x00000c7000007945 */ /* 0x000fe20003800000 */
[----:B------:R-:W-:Y:S01]  /*6e40*/  USHF.L.U32 UR6, UR6, UR5, URZ ;  /* 0x0000000506067299 */ /* 0x000fe2000800063f */
[----:B------:R-:W-:Y:S01]  /*6e50*/  IMAD.MOV.U32 R10, RZ, RZ, 0x1 ;  /* 0x00000001ff0a7424 */ /* 0x000fe200078e00ff */
[----:B------:R-:W-:Y:S01]  /*6e60*/  LOP3.LUT R9, R18, 0x2, RZ, 0xfc, !PT ;  /* 0x0000000212097812 */ /* 0x000fe200078efcff */
[----:B------:R-:W-:Y:S01]  /*6e70*/  IMAD.MOV.U32 R8, RZ, RZ, RZ ;  /* 0x000000ffff087224 */ /* 0x000fe200078e00ff */
[----:B------:R-:W1:Y:S01]  /*6e80*/  S2UR UR8, SR_CgaCtaId ;  /* 0x00000000000879c3 */ /* 0x000e620000008800 */
[----:B------:R-:W-:Y:S01]  /*6e90*/  ULDC UR4, c[0x0][0x600] ;  /* 0x0001800000047ab9 */ /* 0x000fe20000000800 */
[----:B------:R-:W-:Y:S01]  /*6ea0*/  UMOV UR7, 0x1 ;  /* 0x0000000100077882 */ /* 0x000fe20000000000 */
[----:B------:R-:W-:-:S02]  /*6eb0*/  UIADD3 UR15, UR4, -0x1, URZ ;  /* 0xffffffff040f7890 */ /* 0x000fc4000fffe03f */
[----:B------:R-:W-:Y:S02]  /*6ec0*/  USHF.L.U32 UR17, UR7, UR5, URZ ;  /* 0x0000000507117299 */ /* 0x000fe4000800063f */
[----:B------:R-:W-:Y:S01]  /*6ed0*/  ULOP3.LUT UR16, URZ, UR6, URZ, 0x33, !UPT ;  /* 0x000000063f107292 */ /* 0x000fe2000f8e333f */
[----:B------:R-:W-:Y:S01]  /*6ee0*/  ULDC.64 UR20, c[0x0][0x198] ;  /* 0x0000660000147ab9 */ /* 0x000fe20000000a00 */
[----:B0-----:R-:W-:-:S05]  /*6ef0*/  VIADD R3, R3, 0x3f ;  /* 0x0000003f03037836 */ /* 0x001fca0000000000 */
[----:B------:R-:W-:Y:S01]  /*6f00*/  SHF.R.S32.HI R4, RZ, 0x1f, R3 ;  /* 0x0000001fff047819 */ /* 0x000fe20000011403 */
[----:B-1----:R-:W-:-:S03]  /*6f10*/  IMAD.U32 R12, RZ, RZ, UR8 ;  /* 0x00000008ff0c7e24 */ /* 0x002fc6000f8e00ff */
[----:B------:R-:W-:Y:S01]  /*6f20*/  LEA.HI R4, R4, R3, RZ, 0x6 ;  /* 0x0000000304047211 */ /* 0x000fe200078f30ff */
[----:B------:R-:W-:-:S03]  /*6f30*/  IMAD.MOV.U32 R3, RZ, RZ, 0x1 ;  /* 0x00000001ff037424 */ /* 0x000fc600078e00ff */
[----:B------:R-:W-:-:S05]  /*6f40*/  SHF.R.S32.HI R11, RZ, 0x6, R4 ;  /* 0x00000006ff0b7819 */ /* 0x000fca0000011404 */
[----:B------:R-:W-:-:S07]  /*6f50*/  VIADD R13, R11, 0x1 ;  /* 0x000000010b0d7836 */ /* 0x000fce0000000000 */
.L_x_179:
[----:B------:R-:W-:-:S03]  /*6f60*/  UMOV UR4, 0xffffffff ;  /* 0xffffffff00047882 */ /* 0x000fc60000000000 */
[----:B------:R-:W-:Y:S05]  /*6f70*/  BRA.DIV UR4, `(.L_x_169) ;  /* 0x0000001204207947 */ /* 0x000fea000b800000 */
[----:B------:R-:W-:-:S13]  /*6f80*/  ELECT P6, URZ, PT ;  /* 0x00000000003f782f */ /* 0x000fda00038c0000 */
.L_x_193:
[----:B------:R-:W0:Y:S01]  /*6f90*/  LDC R4, c[0x0][0x28c] ;  /* 0x0000a300ff047b82 */ /* 0x000e220000000800 */
[----:B------:R-:W-:Y:S01]  /*6fa0*/  BSSY B1, `(.L_x_170) ;  /* 0x000003b000017945 */ /* 0x000fe20003800000 */
[----:B0-----:R-:W-:-:S13]  /*6fb0*/  ISETP.LT.OR P6, PT, R4, 0x1, !P6 ;  /* 0x000000010400780c */ /* 0x001fda00077c1670 */
[----:B------:R-:W-:Y:S05]  /*6fc0*/  @P6 BRA `(.L_x_171) ;  /* 0x0000000000e06947 */ /* 0x000fea0003800000 */
[----:B------:R-:W-:Y:S02]  /*6fd0*/  IMAD R21, R21, 0x2, R12 ;  /* 0x0000000215157824 */ /* 0x000fe400078e020c */
[----:B------:R-:W-:Y:S02]  /*6fe0*/  IMAD.SHL.U32 R19, R19, 0x80, RZ ;  /* 0x0000008013137824 */ /* 0x000fe400078e00ff */
[----:B------:R-:W-:Y:S02]  /*6ff0*/  IMAD.MOV.U32 R22, RZ, RZ, RZ ;  /* 0x000000ffff167224 */ /* 0x000fe400078e00ff */
[----:B------:R-:W-:Y:S02]  /*7000*/  IMAD.MOV.U32 R4, RZ, RZ, R13 ;  /* 0x000000ffff047224 */ /* 0x000fe400078e000d */
[----:B------:R-:W-:Y:S02]  /*7010*/  IMAD.MOV.U32 R5, RZ, RZ, R3 ;  /* 0x000000ffff057224 */ /* 0x000fe400078e0003 */
[----:B------:R-:W-:-:S02]  /*7020*/  IMAD.MOV.U32 R7, RZ, RZ, R8 ;  /* 0x000000ffff077224 */ /* 0x000fc400078e0008 */
[----:B------:R-:W-:-:S07]  /*7030*/  IMAD.SHL.U32 R21, R21, 0x40, RZ ;  /* 0x0000004015157824 */ /* 0x000fce00078e00ff */
.L_x_174:
[----:B------:R-:W0:Y:S01]  /*7040*/  S2UR UR4, SR_CgaCtaId ;  /* 0x00000000000479c3 */ /* 0x000e220000008800 */
[----:B------:R-:W-:Y:S02]  /*7050*/  MOV R15, 0x400 ;  /* 0x00000400000f7802 */ /* 0x000fe40000000f00 */
[----:B------:R-:W-:Y:S02]  /*7060*/  SHF.L.U32 R14, R5, 0x1f, RZ ;  /* 0x0000001f050e7819 */ /* 0x000fe400000006ff */
[----:B------:R-:W-:Y:S01]  /*7070*/  ISETP.NE.AND P1, PT, R0, RZ, PT ;  /* 0x000000ff0000720c */ /* 0x000fe20003f25270 */
[----:B0-----:R-:W-:-:S05]  /*7080*/  IMAD.U32 R12, RZ, RZ, UR4 ;  /* 0x00000004ff0c7e24 */ /* 0x001fca000f8e00ff */
[----:B------:R-:W-:-:S07]  /*7090*/  LEA R20, R12, R15, 0x18 ;  /* 0x0000000f0c147211 */ /* 0x000fce00078ec0ff */
[----:B------:R-:W0:Y:S01]  /*70a0*/  @!P1 LDC R15, c[0x0][0x500] ;  /* 0x00014000ff0f9b82 */ /* 0x000e220000000800 */
[----:B------:R-:W-:-:S04]  /*70b0*/  IMAD R23, R7, 0x8, R20 ;  /* 0x0000000807177824 */ /* 0x000fc800078e0214 */
[----:B------:R-:W1:Y:S02]  /*70c0*/  SYNCS.PHASECHK.TRANS64.TRYWAIT P0, [R23+URZ+0x38], R14 ;  /* 0x0000380e170075a7 */ /* 0x000e64000800017f */
[----:B-1----:R-:W-:Y:S05]  /*70d0*/  @!P0 BRA `(.L_x_172) ;  /* 0x0000000c00e88947 */ /* 0x002fea0003800000 */
.L_x_194:
[----:B-1----:R-:W-:Y:S01]  /*70e0*/  PRMT R14, R9, 0x9910, RZ ;  /* 0x00009910090e7816 */ /* 0x002fe200000000ff */
[----:B0-----:R0:W-:Y:S03]  /*70f0*/  @!P1 SYNCS.ARRIVE.TRANS64 RZ, [R23+URZ], R15 ;  /* 0x0000000f17ff99a7 */ /* 0x0011e6000800003f */
[----:B------:R-:W-:-:S13]  /*7100*/  ISETP.NE.AND P0, PT, R14, 0x2, PT ;  /* 0x000000020e00780c */ /* 0x000fda0003f05270 */
[----:B0-----:R-:W-:Y:S05]  /*7110*/  @P0 BRA `(.L_x_173) ;  /* 0x0000000000040947 */ /* 0x001fea0003800000 */
[----:B------:R-:W-:Y:S01]  /*7120*/  BPT.TRAP 0x1 ;  /* 0x000000040000795c */ /* 0x000fe20000300000 */
.L_x_173:
[----:B------:R-:W-:Y:S01]  /*7130*/  IMAD R14, R7, 0x2, R12 ;  /* 0x00000002070e7824 */ /* 0x000fe200078e020c */
[----:B------:R-:W-:Y:S01]  /*7140*/  R2UR UR9, R23 ;  /* 0x00000000170972ca */ /* 0x000fe200000e0000 */
[----:B------:R-:W-:Y:S01]  /*7150*/  VIADD R4, R4, 0xffffffff ;  /* 0xffffffff04047836 */ /* 0x000fe20000000000 */
[----:B------:R-:W-:Y:S01]  /*7160*/  UIADD3 UR4, UP0, UR20, 0xf0, URZ ;  /* 0x000000f014047890 */ /* 0x000fe2000ff1e03f */
[----:B------:R-:W-:Y:S01]  /*7170*/  IMAD.SHL.U32 R14, R14, 0x1000, RZ ;  /* 0x000010000e0e7824 */ /* 0x000fe200078e00ff */
[----:B------:R-:W-:Y:S01]  /*7180*/  R2UR UR11, R21 ;  /* 0x00000000150b72ca */ /* 0x000fe200000e0000 */
[----:B------:R-:W-:Y:S01]  /*7190*/  UIADD3 UR22, UP1, UR20, 0x1f0, URZ ;  /* 0x000001f014167890 */ /* 0x000fe2000ff3e03f */
[----:B------:R-:W-:Y:S01]  /*71a0*/  R2UR UR10, R22 ;  /* 0x00000000160a72ca */ /* 0x000fe200000e0000 */
[--C-:B------:R-:W-:Y:S01]  /*71b0*/  IMAD R14, R14, 0x2, R20.reuse ;  /* 0x000000020e0e7824 */ /* 0x100fe200078e0214 */
[----:B------:R-:W-:Y:S01]  /*71c0*/  R2UR UR12, R6 ;  /* 0x00000000060c72ca */ /* 0x000fe200000e0000 */
[----:B------:R-:W-:Y:S01]  /*71d0*/  IMAD R20, R7, 0x4000, R20 ;  /* 0x0000400007147824 */ /* 0x000fe200078e0214 */
[----:B------:R-:W-:Y:S01]  /*71e0*/  R2UR UR18, R19 ;  /* 0x00000000131272ca */ /* 0x000fe200000e0000 */
[----:B------:R-:W-:Y:S01]  /*71f0*/  VIADD R7, R7, 0x1 ;  /* 0x0000000107077836 */ /* 0x000fe20000000000 */
[----:B------:R-:W-:Y:S01]  /*7200*/  R2UR UR5, R14 ;  /* 0x000000000e0572ca */ /* 0x000fe200000e0000 */
[----:B------:R-:W-:Y:S01]  /*7210*/  UIADD3.X UR23, URZ, UR21, URZ, UP1, !UPT ;  /* 0x000000153f177290 */ /* 0x000fe20008ffe43f */
[----:B------:R-:W-:Y:S01]  /*7220*/  R2UR UR8, R20 ;  /* 0x00000000140872ca */ /* 0x000fe200000e0000 */
[----:B------:R-:W-:Y:S01]  /*7230*/  UMOV UR19, 0x30000 ;  /* 0x0003000000137882 */ /* 0x000fe20000000000 */
[----:B------:R-:W-:Y:S01]  /*7240*/  ISETP.GT.AND P1, PT, R4, 0x1, PT ;  /* 0x000000010400780c */ /* 0x000fe20003f24270 */
[----:B------:R-:W-:Y:S01]  /*7250*/  UMOV UR6, 0x0 ;  /* 0x0000000000067882 */ /* 0x000fe20000000000 */
[----:B------:R-:W-:Y:S01]  /*7260*/  UMOV UR7, 0x10000000 ;  /* 0x1000000000077882 */ /* 0x000fe20000000000 */
[----:B------:R-:W-:Y:S01]  /*7270*/  ISETP.NE.AND P0, PT, R7, 0x7, PT ;  /* 0x000000070700780c */ /* 0x000fe20003f05270 */
[----:B------:R-:W-:-:S03]  /*7280*/  VIADD R22, R22, 0x40 ;  /* 0x0000004016167836 */ /* 0x000fc60000000000 */
[----:B------:R-:W-:Y:S02]  /*7290*/  SEL R14, RZ, 0x1, P0 ;  /* 0x00000001ff0e7807 */ /* 0x000fe40000000000 */
[----:B------:R-:W-:Y:S01]  /*72a0*/  UIADD3 UR13, UR5, 0x180, URZ ;  /* 0x00000180050d7890 */ /* 0x000fe2000fffe03f */
[----:B------:R-:W-:Y:S01]  /*72b0*/  SEL R7, R7, RZ, P0 ;  /* 0x000000ff07077207 */ /* 0x000fe20000000000 */
[----:B------:R-:W-:Y:S01]  /*72c0*/  UIADD3.X UR5, URZ, UR21, URZ, UP0, !UPT ;  /* 0x000000153f057290 */ /* 0x000fe200087fe43f */
[----:B------:R-:W-:Y:S01]  /*72d0*/  LOP3.LUT R5, R5, R14, RZ, 0x3c, !PT ;  /* 0x0000000e05057212 */ /* 0x000fe200078e3cff */
[----:B------:R-:W-:-:S03]  /*72e0*/  UIADD3 UR14, UR8, 0x1c180, URZ ;  /* 0x0001c180080e7890 */ /* 0x000fc6000fffe03f */
[----:B------:R-:W-:-:S04]  /*72f0*/  UMOV UR8, UR13 ;  /* 0x0000000d00087c82 */ /* 0x000fc80008000000 */
[----:B------:R0:W-:Y:S02]  /*7300*/  UTMALDG.3D.MULTICAST [UR8], [UR4], UR19, desc[UR6] ;  /* 0x00000608040073b4 */ /* 0x0001e40008011813 */
[----:B0-----:R-:W-:Y:S01]  /*7310*/  UMOV UR8, UR14 ;  /* 0x0000000e00087c82 */ /* 0x001fe20008000000 */
[----:B------:R-:W-:Y:S02]  /*7320*/  UMOV UR11, UR18 ;  /* 0x00000012000b7c82 */ /* 0x000fe40008000000 */
[----:B------:R0:W-:Y:S02]  /*7330*/  UTMALDG.3D [UR8], [UR22], desc[UR6] ;  /* 0x00000608160075b4 */ /* 0x0001e40008011000 */
[----:B0-----:R-:W-:Y:S05]  /*7340*/  @P1 BRA `(.L_x_174) ;  /* 0xfffffffc003c1947 */ /* 0x001fea000383ffff */
.L_x_171:
[----:B------:R-:W-:Y:S05]  /*7350*/  BSYNC B1 ;  /* 0x0000000000017941 */ /* 0x000fea0003800000 */
.L_x_170:
[----:B------:R-:W-:Y:S01]  /*7360*/  LOP3.LUT P1, RZ, R10, 0xff, RZ, 0xc0, !PT ;  /* 0x000000ff0aff7812 */ /* 0x000fe2000782c0ff */
[C---:B------:R-:W-:Y:S01]  /*7370*/  IMAD.IADD R15, R11.reuse, 0x1, R8 ;  /* 0x000000010b0f7824 */ /* 0x040fe200078e0208 */
[----:B------:R-:W-:Y:S01]  /*7380*/  ULDC.64 UR4, c[0x0][0x650] ;  /* 0x0001940000047ab9 */ /* 0x000fe20000000a00 */
[----:B------:R-:W-:Y:S01]  /*7390*/  ISETP.GE.U32.AND P2, PT, R11, 0x7, PT ;  /* 0x000000070b00780c */ /* 0x000fe20003f46070 */
[----:B------:R-:W-:Y:S01]  /*73a0*/  BSSY B1, `(.L_x_175) ;  /* 0x000006d000017945 */ /* 0x000fe20003800000 */
[C---:B------:R-:W-:Y:S01]  /*73b0*/  IMAD.WIDE.U32 R4, R15.reuse, 0x24924925, RZ ;  /* 0x249249250f047825 */ /* 0x040fe200078e00ff */
[----:B------:R-:W-:Y:S02]  /*73c0*/  ISETP.GT.U32.AND P0, PT, R15, 0x6, PT ;  /* 0x000000060f00780c */ /* 0x000fe40003f04070 */
[----:B------:R-:W-:Y:S01]  /*73d0*/  PRMT R10, RZ, 0x7610, R10 ;  /* 0x00007610ff0a7816 */ /* 0x000fe2000000000a */
[----:B------:R-:W-:Y:S01]  /*73e0*/  IMAD.MOV.U32 R21, RZ, RZ, -0x1 ;  /* 0xffffffffff157424 */ /* 0x000fe200078e00ff */
[----:B------:R-:W-:Y:S01]  /*73f0*/  ISETP.LT.U32.AND P0, PT, R11, 0x7, P0 ;  /* 0x000000070b00780c */ /* 0x000fe20000701070 */
[----:B------:R-:W-:-:S02]  /*7400*/  IMAD.MOV.U32 R19, RZ, RZ, -0x1 ;  /* 0xffffffffff137424 */ /* 0x000fc400078e00ff */
[----:B------:R-:W0:Y:S01]  /*7410*/  @P1 S2R R12, SR_CgaCtaId ;  /* 0x00000000000c1919 */ /* 0x000e220000008800 */
[----:B------:R-:W-:Y:S02]  /*7420*/  SEL R4, RZ, 0x1, !P0 ;  /* 0x00000001ff047807 */ /* 0x000fe40004000000 */
[----:B------:R-:W-:Y:S02]  /*7430*/  IADD3 R16, P0, R16, UR36, RZ ;  /* 0x0000002410107c10 */ /* 0x000fe4000ff1e0ff */
[----:B------:R-:W-:Y:S02]  /*7440*/  @P1 MOV R7, 0x400 ;  /* 0x0000040000071802 */ /* 0x000fe40000000f00 */
[----:B------:R-:W-:Y:S02]  /*7450*/  IADD3.X R17, R17, UR42, RZ, P0, !PT ;  /* 0x0000002a11117c10 */ /* 0x000fe400087fe4ff */
[----:B------:R-:W-:Y:S02]  /*7460*/  ISETP.GE.U32.AND P0, PT, R16, UR4, PT ;  /* 0x0000000410007c0c */ /* 0x000fe4000bf06070 */
[----:B------:R-:W-:-:S02]  /*7470*/  LOP3.LUT R3, R3, R4, RZ, 0x3c, !PT ;  /* 0x0000000403037212 */ /* 0x000fc400078e3cff */
[----:B------:R-:W-:Y:S02]  /*7480*/  ISETP.GE.U32.AND.EX P0, PT, R17, UR5, PT, P0 ;  /* 0x0000000511007c0c */ /* 0x000fe4000bf06100 */
[----:B------:R-:W-:Y:S02]  /*7490*/  PRMT R4, RZ, 0x7610, R4 ;  /* 0x00007610ff047816 */ /* 0x000fe40000000004 */
[----:B0-----:R-:W-:Y:S01]  /*74a0*/  @P1 LEA R6, R12, R7, 0x18 ;  /* 0x000000070c061211 */ /* 0x001fe200078ec0ff */
[----:B------:R-:W-:-:S03]  /*74b0*/  IMAD.IADD R7, R15, 0x1, -R5 ;  /* 0x000000010f077824 */ /* 0x000fc600078e0a05 */
[----:B------:R0:W-:Y:S02]  /*74c0*/  @P1 SYNCS.ARRIVE.TRANS64.A1T0 RZ, [R6+URZ+0x88], RZ ;  /* 0x000088ff06ff19a7 */ /* 0x0001e4000810003f */
[----:B------:R-:W-:-:S04]  /*74d0*/  LEA.HI R7, R7, R5, RZ, 0x1f ;  /* 0x0000000507077211 */ /* 0x000fc800078ff8ff */
[----:B------:R-:W-:Y:S01]  /*74e0*/  SHF.R.U32.HI R8, RZ, 0x2, R7 ;  /* 0x00000002ff087819 */ /* 0x000fe20000011607 */
[----:B0-----:R-:W-:-:S03]  /*74f0*/  IMAD.MOV.U32 R6, RZ, RZ, -0x1 ;  /* 0xffffffffff067424 */ /* 0x001fc600078e00ff */
[----:B------:R-:W-:Y:S01]  /*7500*/  @P2 LOP3.LUT R3, R3, 0x1, R8, 0x78, !PT ;  /* 0x0000000103032812 */ /* 0x000fe200078e7808 */
[----:B------:R-:W-:Y:S01]  /*7510*/  IMAD R8, R8, -0x7, R15 ;  /* 0xfffffff908087824 */ /* 0x000fe200078e020f */
[----:B------:R-:W-:Y:S06]  /*7520*/  @P0 BRA `(.L_x_176) ;  /* 0x0000000400500947 */ /* 0x000fec0003800000 */
[----:B------:R-:W0:Y:S01]  /*7530*/  S2R R19, SR_CTAID.X ;  /* 0x0000000000137919 */ /* 0x000e220000002500 */
[----:B------:R-:W-:Y:S01]  /*7540*/  ULDC.64 UR4, c[0x0][0x628] ;  /* 0x00018a0000047ab9 */ /* 0x000fe20000000a00 */
[----:B------:R-:W1:Y:S01]  /*7550*/  LDC R20, c[0x0][0x144] ;  /* 0x00005100ff147b82 */ /* 0x000e620000000800 */
[----:B------:R-:W-:Y:S01]  /*7560*/  ISETP.NE.U32.AND P0, PT, RZ, UR4, PT ;  /* 0x00000004ff007c0c */ /* 0x000fe2000bf05070 */
[----:B------:R-:W2:Y:S01]  /*7570*/  S2R R14, SR_CTAID.Y ;  /* 0x00000000000e7919 */ /* 0x000ea20000002600 */
[----:B------:R-:W-:Y:S01]  /*7580*/  ULDC UR7, c[0x0][0x630] ;  /* 0x00018c0000077ab9 */ /* 0x000fe20000000800 */
[----:B------:R-:W-:Y:S01]  /*7590*/  ULDC UR8, c[0x0][0x150] ;  /* 0x0000540000087ab9 */ /* 0x000fe20000000800 */
[----:B------:R-:W-:Y:S01]  /*75a0*/  ISETP.NE.AND.EX P0, PT, RZ, UR5, PT, P0 ;  /* 0x00000005ff007c0c */ /* 0x000fe2000bf05300 */
[----:B------:R-:W-:Y:S02]  /*75b0*/  IMAD.MOV.U32 R4, RZ, RZ, R16 ;  /* 0x000000ffff047224 */ /* 0x000fe400078e0010 */
[----:B------:R-:W-:Y:S01]  /*75c0*/  IMAD.MOV.U32 R5, RZ, RZ, R17 ;  /* 0x000000ffff057224 */ /* 0x000fe200078e0011 */
[----:B0-----:R-:W-:-:S09]  /*75d0*/  I2FP.F32.U32 R21, R19 ;  /* 0x0000001300157245 */ /* 0x001fd20000201000 */
[----:B------:R-:W-:Y:S05]  /*75e0*/  @!P0 BRA `(.L_x_177) ;  /* 0x0000000000288947 */ /* 0x000fea0003800000 */
[----:B------:R-:W-:Y:S02]  /*75f0*/  ULDC UR6, c[0x0][0x634] ;  /* 0x00018d0000067ab9 */ /* 0x000fe40000000800 */
[----:B------:R-:W-:-:S05]  /*7600*/  IADD3 R5, P0, R16, UR6, RZ ;  /* 0x0000000610057c10 */ /* 0x000fca000ff1e0ff */
[----:B------:R-:W-:-:S04]  /*7610*/  IMAD.X R15, RZ, RZ, R17, P0 ;  /* 0x000000ffff0f7224 */ /* 0x000fc800000e0611 */
[----:B------:R-:W-:-:S04]  /*7620*/  IMAD.WIDE.U32 R6, R15, UR4, RZ ;  /* 0x000000040f067c25 */ /* 0x000fc8000f8e00ff */
[----:B------:R-:W-:-:S04]  /*7630*/  IMAD.WIDE.U32 R6, P0, R5, UR5, R6 ;  /* 0x0000000505067c25 */ /* 0x000fc8000f800006 */
[----:B------:R-:W-:-:S04]  /*7640*/  IMAD.WIDE.U32 R4, R5, UR4, RZ ;  /* 0x0000000405047c25 */ /* 0x000fc8000f8e00ff */
[----:B------:R-:W-:Y:S01]  /*7650*/  IMAD.MOV.U32 R4, RZ, RZ, R7 ;  /* 0x000000ffff047224 */ /* 0x000fe200078e0007 */
[----:B------:R-:W-:Y:S01]  /*7660*/  IADD3 RZ, P1, R5, R6, RZ ;  /* 0x0000000605ff7210 */ /* 0x000fe20007f3e0ff */
[----:B------:R-:W-:-:S04]  /*7670*/  IMAD.X R5, RZ, RZ, RZ, P0 ;  /* 0x000000ffff057224 */ /* 0x000fc800000e06ff */
[----:B------:R-:W-:-:S08]  /*7680*/  IMAD.WIDE.U32.X R4, R15, UR5, R4, P1 ;  /* 0x000000050f047c25 */ /* 0x000fd000088e0404 */
.L_x_177:
[----:B------:R-:W-:Y:S01]  /*7690*/  FMUL R21, R21, UR8 ;  /* 0x0000000815157c20 */ /* 0x000fe20008400000 */
[--C-:B------:R-:W-:Y:S01]  /*76a0*/  SHF.R.U64 R15, R4, UR7, R5.reuse ;  /* 0x00000007040f7c19 */ /* 0x100fe20008001205 */
[----:B------:R-:W-:Y:S01]  /*76b0*/  ULDC.64 UR4, c[0x0][0x620] ;  /* 0x0001880000047ab9 */ /* 0x000fe20000000a00 */
[----:B------:R-:W-:Y:S01]  /*76c0*/  SHF.R.U32.HI R4, RZ, UR7, R5 ;  /* 0x00000007ff047c19 */ /* 0x000fe20008011605 */
[----:B------:R-:W-:Y:S01]  /*76d0*/  ULDC.64 UR6, c[0x0][0x640] ;  /* 0x0001900000067ab9 */ /* 0x000fe20000000a00 */
[----:B------:R-:W-:Y:S01]  /*76e0*/  IADD3 R5, P0, RZ, -R15, RZ ;  /* 0x8000000fff057210 */ /* 0x000fe20007f1e0ff */
[----:B------:R-:W0:Y:S04]  /*76f0*/  F2I.U32.TRUNC.NTZ R21, R21 ;  /* 0x0000001500157305 */ /* 0x000e28000020f000 */
[----:B------:R-:W-:Y:S01]  /*7700*/  IMAD.X R4, RZ, RZ, ~R4, P0 ;  /* 0x000000ffff047224 */ /* 0x000fe200000e0e04 */
[----:B------:R-:W-:-:S03]  /*7710*/  ISETP.NE.U32.AND P0, PT, RZ, UR6, PT ;  /* 0x00000006ff007c0c */ /* 0x000fc6000bf05070 */
[----:B------:R-:W-:Y:S01]  /*7720*/  IMAD R4, R4, UR4, RZ ;  /* 0x0000000404047c24 */ /* 0x000fe2000f8e02ff */
[----:B------:R-:W-:-:S03]  /*7730*/  ISETP.NE.AND.EX P0, PT, RZ, UR7, PT, P0 ;  /* 0x00000007ff007c0c */ /* 0x000fc6000bf05300 */
[C---:B------:R-:W-:Y:S01]  /*7740*/  IMAD R7, R5.reuse, UR5, R4 ;  /* 0x0000000505077c24 */ /* 0x040fe2000f8e0204 */
[----:B------:R-:W-:Y:S01]  /*7750*/  ULDC UR5, c[0x0][0x154] ;  /* 0x0000550000057ab9 */ /* 0x000fe20000000800 */
[----:B------:R-:W-:Y:S01]  /*7760*/  IMAD.WIDE.U32 R4, R5, UR4, R16 ;  /* 0x0000000405047c25 */ /* 0x000fe2000f8e0010 */
[----:B------:R-:W-:-:S03]  /*7770*/  ULDC UR4, c[0x0][0x618] ;  /* 0x0001860000047ab9 */ /* 0x000fc60000000800 */
[----:B0-----:R-:W-:Y:S02]  /*7780*/  IMAD.MOV R6, RZ, RZ, -R21 ;  /* 0x000000ffff067224 */ /* 0x001fe400078e0a15 */
[----:B------:R-:W0:Y:S01]  /*7790*/  LDC R21, c[0x0][0x148] ;  /* 0x00005200ff157b82 */ /* 0x000e220000000800 */
[----:B------:R-:W-:Y:S02]  /*77a0*/  IMAD.IADD R5, R5, 0x1, R7 ;  /* 0x0000000105057824 */ /* 0x000fe400078e0207 */
[----:B-1----:R-:W-:Y:S01]  /*77b0*/  IMAD R19, R20, R6, R19 ;  /* 0x0000000614137224 */ /* 0x002fe200078e0213 */
[----:B--2---:R-:W-:Y:S02]  /*77c0*/  I2FP.F32.U32 R6, R14 ;  /* 0x0000000e00067245 */ /* 0x004fe40000201000 */
[--C-:B------:R-:W-:Y:S02]  /*77d0*/  SHF.R.U64 R20, R4, UR4, R5.reuse ;  /* 0x0000000404147c19 */ /* 0x100fe40008001205 */
[----:B------:R-:W-:Y:S01]  /*77e0*/  SHF.R.U32.HI R5, RZ, UR4, R5 ;  /* 0x00000004ff057c19 */ /* 0x000fe20008011605 */
[----:B------:R-:W-:Y:S01]  /*77f0*/  FMUL R6, R6, UR5 ;  /* 0x0000000506067c20 */ /* 0x000fe20008400000 */
[----:B------:R-:W-:-:S02]  /*7800*/  ULDC UR4, c[0x0][0x608] ;  /* 0x0001820000047ab9 */ /* 0x000fc40000000800 */
[--C-:B------:R-:W-:Y:S01]  /*7810*/  SHF.R.U64 R23, R20, UR4, R5.reuse ;  /* 0x0000000414177c19 */ /* 0x100fe20008001205 */
[----:B------:R1:W2:Y:S01]  /*7820*/  F2I.U32.TRUNC.NTZ R24, R6 ;  /* 0x0000000600187305 */ /* 0x0002a2000020f000 */
[----:B------:R-:W-:Y:S01]  /*7830*/  SHF.R.U32.HI R4, RZ, UR4, R5 ;  /* 0x00000004ff047c19 */ /* 0x000fe20008011605 */
[----:B------:R-:W-:-:S03]  /*7840*/  ULDC UR4, c[0x0][0x658] ;  /* 0x0001960000047ab9 */ /* 0x000fc60000000800 */
[--C-:B------:R-:W-:Y:S02]  /*7850*/  SHF.R.U64 R22, R23, UR4, R4.reuse ;  /* 0x0000000417167c19 */ /* 0x100fe40008001204 */
[----:B------:R-:W-:-:S03]  /*7860*/  SHF.R.U32.HI R25, RZ, UR4, R4 ;  /* 0x00000004ff197c19 */ /* 0x000fc60008011604 */
[----:B------:R-:W-:Y:S02]  /*7870*/  IMAD.MOV.U32 R4, RZ, RZ, R22 ;  /* 0x000000ffff047224 */ /* 0x000fe400078e0016 */
[----:B------:R-:W-:Y:S01]  /*7880*/  IMAD.MOV.U32 R5, RZ, RZ, R25 ;  /* 0x000000ffff057224 */ /* 0x000fe200078e0019 */
[----:B-1----:R-:W-:Y:S06]  /*7890*/  @!P0 BRA `(.L_x_178) ;  /* 0x0000000000288947 */ /* 0x002fec0003800000 */
        /* <DEDUP_REMOVED lines=10> */
.L_x_178:
[----:B------:R-:W-:Y:S01]  /*7940*/  ISETP.NE.AND P0, PT, R2, 0x1, PT ;  /* 0x000000010200780c */ /* 0x000fe20003f05270 */
[----:B------:R-:W-:Y:S01]  /*7950*/  ULDC UR4, c[0x0][0x648] ;  /* 0x0001920000047ab9 */ /* 0x000fe20000000800 */
[----:B------:R-:W-:Y:S01]  /*7960*/  LOP3.LUT R23, R23, UR16, RZ, 0xc0, !PT ;  /* 0x0000001017177c12 */ /* 0x000fe2000f8ec0ff */
[----:B--2---:R-:W-:Y:S01]  /*7970*/  IMAD.MOV R24, RZ, RZ, -R24 ;  /* 0x000000ffff187224 */ /* 0x004fe200078e0a18 */
[----:B------:R-:W-:Y:S01]  /*7980*/  SHF.R.U64 R4, R4, UR4, R5 ;  /* 0x0000000404047c19 */ /* 0x000fe20008001205 */
[----:B------:R-:W-:Y:S01]  /*7990*/  ULDC UR4, c[0x0][0x638] ;  /* 0x00018e0000047ab9 */ /* 0x000fe20000000800 */
[----:B------:R-:W-:Y:S01]  /*79a0*/  LOP3.LUT R7, R20, UR15, RZ, 0xc0, !PT ;  /* 0x0000000f14077c12 */ /* 0x000fe2000f8ec0ff */
[----:B------:R-:W-:Y:S01]  /*79b0*/  ULDC UR5, c[0x0][0x610] ;  /* 0x0001840000057ab9 */ /* 0x000fe20000000800 */
[----:B------:R-:W-:Y:S02]  /*79c0*/  IMAD.MOV.U32 R6, RZ, RZ, R15 ;  /* 0x000000ffff067224 */ /* 0x000fe400078e000f */
[----:B------:R-:W-:-:S02]  /*79d0*/  IMAD.MOV R5, RZ, RZ, -R4 ;  /* 0x000000ffff057224 */ /* 0x000fc400078e0a04 */
[----:B------:R-:W-:Y:S02]  /*79e0*/  IMAD R4, R4, UR17, R23 ;  /* 0x0000001104047c24 */ /* 0x000fe4000f8e0217 */
[----:B0-----:R-:W-:Y:S02]  /*79f0*/  @P0 IMAD R19, R21, R24, R14 ;  /* 0x0000001815130224 */ /* 0x001fe400078e020e */
[----:B------:R-:W-:Y:S01]  /*7a00*/  IMAD R22, R5, UR4, R22 ;  /* 0x0000000405167c24 */ /* 0x000fe2000f8e0216 */
[----:B------:R-:W-:Y:S01]  /*7a10*/  ULDC UR4, c[0x0][0x600] ;  /* 0x0001800000047ab9 */ /* 0x000fe20000000800 */
[----:B------:R-:W-:Y:S02]  /*7a20*/  IMAD R21, R4, UR5, R19 ;  /* 0x0000000504157c24 */ /* 0x000fe4000f8e0213 */
[----:B------:R-:W-:Y:S02]  /*7a30*/  IMAD R22, R22, UR4, R7 ;  /* 0x0000000416167c24 */ /* 0x000fe4000f8e0207 */
[----:B------:R-:W-:-:S03]  /*7a40*/  IMAD.MOV.U32 R4, RZ, RZ, 0x1 ;  /* 0x00000001ff047424 */ /* 0x000fc600078e00ff */
[----:B------:R-:W-:Y:S02]  /*7a50*/  SEL R19, R22, R21, !P0 ;  /* 0x0000001516137207 */ /* 0x000fe40004000000 */
[----:B------:R-:W-:-:S07]  /*7a60*/  SEL R21, R21, R22, !P0 ;  /* 0x0000001615157207 */ /* 0x000fce0004000000 */
.L_x_176:
[----:B------:R-:W-:Y:S05]  /*7a70*/  BSYNC B1 ;  /* 0x0000000000017941 */ /* 0x000fea0003800000 */
.L_x_175:
[----:B------:R-:W-:-:S13]  /*7a80*/  LOP3.LUT P0, RZ, R4, 0xff, RZ, 0xc0, !PT ;  /* 0x000000ff04ff7812 */ /* 0x000fda000780c0ff */
[----:B------:R-:W-:Y:S05]  /*7a90*/  @P0 BRA `(.L_x_179) ;  /* 0xfffffff400300947 */ /* 0x000fea000383ffff */
[----:B------:R-:W-:Y:S05]  /*7aa0*/  BSYNC B0 ;  /* 0x0000000000007941 */ /* 0x000fea0003800000 */
.L_x_168:
[----:B------:R-:W-:-:S03]  /*7ab0*/  UMOV UR4, 0xffffffff ;  /* 0xffffffff00047882 */ /* 0x000fc60000000000 */
[----:B------:R-:W-:Y:S05]  /*7ac0*/  BRA.DIV UR4, `(.L_x_180) ;  /* 0x0000000604807947 */ /* 0x000fea000b800000 */
[----:B------:R-:W-:-:S13]  /*7ad0*/  ELECT P6, URZ, PT ;  /* 0x00000000003f782f */ /* 0x000fda00038c0000 */
.L_x_197:
[----:B------:R-:W-:Y:S04]  /*7ae0*/  BSSY B0, `(.L_x_181) ;  /* 0x0000046000007945 */ /* 0x000fe80003800000 */
[----:B------:R-:W-:Y:S05]  /*7af0*/  @!P6 BRA `(.L_x_182) ;  /* 0x000000040010e947 */ /* 0x000fea0003800000 */
[----:B------:R-:W-:-:S04]  /*7b00*/  LOP3.LUT R18, R18, 0x2, RZ, 0xfc, !PT ;  /* 0x0000000212127812 */ /* 0x000fc800078efcff */
[----:B------:R-:W-:-:S13]  /*7b10*/  ISETP.NE.AND P0, PT, R18, 0x3, PT ;  /* 0x000000031200780c */ /* 0x000fda0003f05270 */
[----:B------:R-:W-:Y:S05]  /*7b20*/  @!P0 BRA `(.L_x_183) ;  /* 0x0000000000048947 */ /* 0x000fea0003800000 */
[----:B------:R-:W-:Y:S01]  /*7b30*/  BPT.TRAP 0x1 ;  /* 0x000000040000795c */ /* 0x000fe20000300000 */
.L_x_183:
[----:B------:R-:W0:Y:S01]  /*7b40*/  S2R R5, SR_CgaCtaId ;  /* 0x0000000000057919 */ /* 0x000e220000008800 */
[----:B------:R-:W-:Y:S02]  /*7b50*/  MOV R0, 0x400 ;  /* 0x0000040000007802 */ /* 0x000fe40000000f00 */
[----:B------:R-:W-:Y:S02]  /*7b60*/  SHF.L.U32 R2, R3, 0x1f, RZ ;  /* 0x0000001f03027819 */ /* 0x000fe400000006ff */
[----:B0-----:R-:W-:-:S05]  /*7b70*/  LEA R5, R5, R0, 0x18 ;  /* 0x0000000005057211 */ /* 0x001fca00078ec0ff */
[----:B------:R-:W-:-:S04]  /*7b80*/  VIADD R5, R5, 0x38 ;  /* 0x0000003805057836 */ /* 0x000fc80000000000 */
[C---:B------:R-:W-:Y:S02]  /*7b90*/  IMAD R7, R8.reuse, 0x8, R5 ;  /* 0x0000000808077824 */ /* 0x040fe400078e0205 */
[----:B------:R-:W-:Y:S02]  /*7ba0*/  VIADD R8, R8, 0x1 ;  /* 0x0000000108087836 */ /* 0x000fe40000000000 */
[----:B------:R-:W0:Y:S03]  /*7bb0*/  SYNCS.PHASECHK.TRANS64.TRYWAIT P0, [R7+URZ], R2 ;  /* 0x00000002070075a7 */ /* 0x000e26000800017f */
[----:B------:R-:W-:-:S04]  /*7bc0*/  ISETP.NE.AND P1, PT, R8, 0x7, PT ;  /* 0x000000070800780c */ /* 0x000fc80003f25270 */
[----:B------:R-:W-:Y:S02]  /*7bd0*/  SEL R0, RZ, 0x1, P1 ;  /* 0x00000001ff007807 */ /* 0x000fe40000800000 */
[----:B------:R-:W-:Y:S02]  /*7be0*/  SEL R8, R8, RZ, P1 ;  /* 0x000000ff08087207 */ /* 0x000fe40000800000 */
[----:B------:R-:W-:-:S03]  /*7bf0*/  LOP3.LUT R9, R3, R0, RZ, 0x3c, !PT ;  /* 0x0000000003097212 */ /* 0x000fc600078e3cff */
[----:B------:R-:W-:Y:S01]  /*7c00*/  IMAD R6, R8, 0x8, R5 ;  /* 0x0000000808067824 */ /* 0x000fe200078e0205 */
[----:B------:R-:W-:Y:S01]  /*7c10*/  SHF.L.U32 R3, R9, 0x1f, RZ ;  /* 0x0000001f09037819 */ /* 0x000fe200000006ff */
[----:B0-----:R-:W-:Y:S06]  /*7c20*/  @!P0 BRA `(.L_x_184) ;  /* 0x0000000400488947 */ /* 0x001fec0003800000 */
.L_x_198:
[----:B------:R-:W1:Y:S01]  /*7c30*/  SYNCS.PHASECHK.TRANS64.TRYWAIT P0, [R6+URZ], R3 ;  /* 0x00000003060075a7 */ /* 0x000e62000800017f */
[----:B------:R-:W-:-:S05]  /*7c40*/  VIADD R0, R8, 0x1 ;  /* 0x0000000108007836 */ /* 0x000fca0000000000 */
[----:B------:R-:W-:-:S04]  /*7c50*/  ISETP.NE.AND P1, PT, R0, 0x7, PT ;  /* 0x000000070000780c */ /* 0x000fc80003f25270 */
[----:B0-----:R-:W-:Y:S02]  /*7c60*/  SEL R2, RZ, 0x1, P1 ;  /* 0x00000001ff027807 */ /* 0x001fe40000800000 */
[----:B------:R-:W-:Y:S02]  /*7c70*/  SEL R0, R0, RZ, P1 ;  /* 0x000000ff00007207 */ /* 0x000fe40000800000 */
[----:B------:R-:W-:-:S03]  /*7c80*/  LOP3.LUT R9, R9, R2, RZ, 0x3c, !PT ;  /* 0x0000000209097212 */ /* 0x000fc600078e3cff */
[----:B------:R-:W-:Y:S01]  /*7c90*/  IMAD R7, R0, 0x8, R5 ;  /* 0x0000000800077824 */ /* 0x000fe200078e0205 */
[----:B------:R-:W-:Y:S01]  /*7ca0*/  SHF.L.U32 R4, R9, 0x1f, RZ ;  /* 0x0000001f09047819 */ /* 0x000fe200000006ff */
[----:B-1----:R-:W-:Y:S06]  /*7cb0*/  @!P0 BRA `(.L_x_185) ;  /* 0x0000000400388947 */ /* 0x002fec0003800000 */
.L_x_199:
[----:B------:R-:W1:Y:S01]  /*7cc0*/  SYNCS.PHASECHK.TRANS64.TRYWAIT P0, [R7+URZ], R4 ;  /* 0x00000004070075a7 */ /* 0x000e62000800017f */
[----:B------:R-:W-:-:S05]  /*7cd0*/  VIADD R0, R0, 0x1 ;  /* 0x0000000100007836 */ /* 0x000fca0000000000 */
[----:B------:R-:W-:-:S04]  /*7ce0*/  ISETP.NE.AND P1, PT, R0, 0x7, PT ;  /* 0x000000070000780c */ /* 0x000fc80003f25270 */
[----:B------:R-:W-:Y:S02]  /*7cf0*/  SEL R2, RZ, 0x1, P1 ;  /* 0x00000001ff027807 */ /* 0x000fe40000800000 */
[----:B------:R-:W-:Y:S02]  /*7d00*/  SEL R0, R0, RZ, P1 ;  /* 0x000000ff00007207 */ /* 0x000fe40000800000 */
[----:B------:R-:W-:-:S03]  /*7d10*/  LOP3.LUT R9, R9, R2, RZ, 0x3c, !PT ;  /* 0x0000000209097212 */ /* 0x000fc600078e3cff */
[----:B0-----:R-:W-:Y:S01]  /*7d20*/  IMAD R6, R0, 0x8, R5 ;  /* 0x0000000800067824 */ /* 0x001fe200078e0205 */
[----:B------:R-:W-:Y:S01]  /*7d30*/  SHF.L.U32 R3, R9, 0x1f, RZ ;  /* 0x0000001f09037819 */ /* 0x000fe200000006ff */
[----:B-1----:R-:W-:Y:S06]  /*7d40*/  @!P0 BRA `(.L_x_186) ;  /* 0x0000000400288947 */ /* 0x002fec0003800000 */
.L_x_200:
        /* <DEDUP_REMOVED lines=9> */
.L_x_201:
        /* <DEDUP_REMOVED lines=9> */
.L_x_202:
[----:B------:R-:W1:Y:S01]  /*7e70*/  SYNCS.PHASECHK.TRANS64.TRYWAIT P0, [R6+URZ], R3 ;  /* 0x00000003060075a7 */ /* 0x000e62000800017f */
[----:B------:R-:W-:-:S05]  /*7e80*/  VIADD R0, R0, 0x1 ;  /* 0x0000000100007836 */ /* 0x000fca0000000000 */
[----:B------:R-:W-:-:S04]  /*7e90*/  ISETP.NE.AND P1, PT, R0, 0x7, PT ;  /* 0x000000070000780c */ /* 0x000fc80003f25270 */
[----:B------:R-:W-:Y:S02]  /*7ea0*/  SEL R2, RZ, 0x1, P1 ;  /* 0x00000001ff027807 */ /* 0x000fe40000800000 */
[----:B------:R-:W-:Y:S02]  /*7eb0*/  SEL R0, R0, RZ, P1 ;  /* 0x000000ff00007207 */ /* 0x000fe40000800000 */
[----:B------:R-:W-:Y:S01]  /*7ec0*/  LOP3.LUT R2, R9, R2, RZ, 0x3c, !PT ;  /* 0x0000000209027212 */ /* 0x000fe200078e3cff */
[----:B-1----:R-:W-:Y:S06]  /*7ed0*/  @!P0 BRA `(.L_x_189) ;  /* 0x0000000400008947 */ /* 0x002fec0003800000 */
.L_x_203:
[----:B------:R-:W-:Y:S01]  /*7ee0*/  IMAD R5, R0, 0x8, R5 ;  /* 0x0000000800057824 */ /* 0x000fe200078e0205 */
[----:B------:R-:W-:-:S07]  /*7ef0*/  SHF.L.U32 R0, R2, 0x1f, RZ ;  /* 0x0000001f02007819 */ /* 0x000fce00000006ff */
.L_x_190:
[----:B--2---:R2:W3:Y:S02]  /*7f00*/  SYNCS.PHASECHK.TRANS64.TRYWAIT P0, [R5+URZ], R0 ;  /* 0x00000000050075a7 */ /* 0x0044e4000800017f */
[----:B---3--:R-:W-:Y:S05]  /*7f10*/  @!P0 NANOSLEEP.SYNCS 0x989680 ;  /* 0x009896800000895d */ /* 0x008fea0003900000 */
[----:B------:R-:W3:Y:S02]  /*7f20*/  @!P0 SYNCS.PHASECHK.TRANS64 P0, [R5+URZ], R0 ;  /* 0x00000000050085a7 */ /* 0x000ee4000800007f */
[----:B---3--:R-:W-:Y:S05]  /*7f30*/  @!P0 BRA `(.L_x_190) ;  /* 0xfffffffc00f08947 */ /* 0x008fea000383ffff */
.L_x_182:
[----:B------:R-:W-:Y:S05]  /*7f40*/  BSYNC B0 ;  /* 0x0000000000007941 */ /* 0x000fea0003800000 */
.L_x_181:
[----:B------:R-:W-:Y:S05]  /*7f50*/  EXIT ;  /* 0x000000000000794d */ /* 0x000fea0003800000 */
.L_x_21:
[----:B-1----:R1:W2:Y:S02]  /*7f60*/  SYNCS.PHASECHK.TRANS64.TRYWAIT P1, [R3+URZ], R0 ;  /* 0x00000000030075a7 */ /* 0x0022a4000802017f */
[----:B--2---:R-:W-:Y:S05]  /*7f70*/  @!P1 NANOSLEEP.SYNCS 0x989680 ;  /* 0x009896800000995d */ /* 0x004fea0003900000 */
[----:B------:R-:W2:Y:S02]  /*7f80*/  @!P1 SYNCS.PHASECHK.TRANS64 P1, [R3+URZ], R0 ;  /* 0x00000000030095a7 */ /* 0x000ea4000802007f */
[----:B--2---:R-:W-:Y:S05]  /*7f90*/  @!P1 BRA `(.L_x_21) ;  /* 0xfffffffc00f09947 */ /* 0x004fea000383ffff */
[----:B------:R-:W-:Y:S05]  /*7fa0*/  BRA `(.L_x_20) ;  /* 0xffffff9400fc7947 */ /* 0x000fea000383ffff */
.L_x_26:
[----:B-1----:R1:W2:Y:S02]  /*7fb0*/  SYNCS.PHASECHK.TRANS64.TRYWAIT P1, [R5+URZ], R4 ;  /* 0x00000004050075a7 */ /* 0x0022a4000802017f */
[----:B--2---:R-:W-:Y:S05]  /*7fc0*/  @!P1 NANOSLEEP.SYNCS 0x989680 ;  /* 0x009896800000995d */ /* 0x004fea0003900000 */
[----:B------:R-:W2:Y:S02]  /*7fd0*/  @!P1 SYNCS.PHASECHK.TRANS64 P1, [R5+URZ], R4 ;  /* 0x00000004050095a7 */ /* 0x000ea4000802007f */
[----:B--2---:R-:W-:Y:S05]  /*7fe0*/  @!P1 BRA `(.L_x_26) ;  /* 0xfffffffc00f09947 */ /* 0x004fea000383ffff */
[----:B------:R-:W-:Y:S05]  /*7ff0*/  BRA `(.L_x_25) ;  /* 0xffffff9800d87947 */ /* 0x000fea000383ffff */
.L_x_169:
[----:B------:R-:W-:Y:S01]  /*8000*/  BSSY B1, `(.L_x_191) ;  /* 0x0000006000017945 */ /* 0x000fe20003800000 */
[----:B------:R-:W-:-:S07]  /*8010*/  IMAD.MOV.U32 R15, RZ, RZ, -0x1 ;  /* 0xffffffffff0f7424 */ /* 0x000fce00078e00ff */
[----:B------:R-:W-:Y:S05]  /*8020*/  WARPSYNC.COLLECTIVE R15, `(.L_x_192) ;  /* 0x000000000f0c7348 */ /* 0x000fea0003c00000 */
[----:B------:R-:W-:Y:S02]  /*8030*/  ELECT P6, UR62, PT ;  /* 0x00000000003e782f */ /* 0x000fe400038c0000 */
[----:B------:R-:W-:Y:S01]  /*8040*/  MOV R14, UR62 ;  /* 0x0000003e000e7c02 */ /* 0x000fe20008000f00 */
[----:B------:R-:W-:Y:S10]  /*8050*/  ENDCOLLECTIVE ;  /* 0x000000000000791b */ /* 0x000ff40003800000 */
.L_x_192:
[----:B------:R-:W-:Y:S05]  /*8060*/  BSYNC B1 ;  /* 0x0000000000017941 */ /* 0x000fea0003800000 */
.L_x_191:
[----:B------:R-:W-:Y:S05]  /*8070*/  BRA `(.L_x_193) ;  /* 0xffffffec00c47947 */ /* 0x000fea000383ffff */
.L_x_172:
[----:B-1----:R1:W2:Y:S02]  /*8080*/  SYNCS.PHASECHK.TRANS64.TRYWAIT P0, [R23+URZ+0x38], R14 ;  /* 0x0000380e170075a7 */ /* 0x0022a4000800017f */
[----:B--2---:R-:W-:Y:S05]  /*8090*/  @!P0 NANOSLEEP.SYNCS 0x989680 ;  /* 0x009896800000895d */ /* 0x004fea0003900000 */
[----:B------:R-:W2:Y:S02]  /*80a0*/  @!P0 SYNCS.PHASECHK.TRANS64 P0, [R23+URZ+0x38], R14 ;  /* 0x0000380e170085a7 */ /* 0x000ea4000800007f */
[----:B--2---:R-:W-:Y:S05]  /*80b0*/  @!P0 BRA `(.L_x_172) ;  /* 0xfffffffc00f08947 */ /* 0x004fea000383ffff */
[----:B------:R-:W-:Y:S05]  /*80c0*/  BRA `(.L_x_194) ;  /* 0xfffffff000047947 */ /* 0x000fea000383ffff */
.L_x_180:
[----:B------:R-:W-:Y:S01]  /*80d0*/  BSSY B0, `(.L_x_195) ;  /* 0x0000006000007945 */ /* 0x000fe20003800000 */
[----:B------:R-:W-:-:S07]  /*80e0*/  IMAD.MOV.U32 R15, RZ, RZ, -0x1 ;  /* 0xffffffffff0f7424 */ /* 0x000fce00078e00ff */
[----:B------:R-:W-:Y:S05]  /*80f0*/  WARPSYNC.COLLECTIVE R15, `(.L_x_196) ;  /* 0x000000000f0c7348 */ /* 0x000fea0003c00000 */
[----:B------:R-:W-:Y:S02]  /*8100*/  ELECT P6, UR62, PT ;  /* 0x00000000003e782f */ /* 0x000fe400038c0000 */
[----:B------:R-:W-:Y:S01]  /*8110*/  MOV R14, UR62 ;  /* 0x0000003e000e7c02 */ /* 0x000fe20008000f00 */
[----:B------:R-:W-:Y:S10]  /*8120*/  ENDCOLLECTIVE ;  /* 0x000000000000791b */ /* 0x000ff40003800000 */
.L_x_196:
[----:B------:R-:W-:Y:S05]  /*8130*/  BSYNC B0 ;  /* 0x0000000000007941 */ /* 0x000fea0003800000 */
.L_x_195:
[----:B------:R-:W-:Y:S05]  /*8140*/  BRA `(.L_x_197) ;  /* 0xfffffff800647947 */ /* 0x000fea000383ffff */
.L_x_184:
[----:B0-----:R0:W1:Y:S02]  /*8150*/  SYNCS.PHASECHK.TRANS64.TRYWAIT P0, [R7+URZ], R2 ;  /* 0x00000002070075a7 */ /* 0x001064000800017f */
[----:B-1----:R-:W-:Y:S05]  /*8160*/  @!P0 NANOSLEEP.SYNCS 0x989680 ;  /* 0x009896800000895d */ /* 0x002fea0003900000 */
[----:B------:R-:W1:Y:S02]  /*8170*/  @!P0 SYNCS.PHASECHK.TRANS64 P0, [R7+URZ], R2 ;  /* 0x00000002070085a7 */ /* 0x000e64000800007f */
[----:B-1----:R-:W-:Y:S05]  /*8180*/  @!P0 BRA `(.L_x_184) ;  /* 0xfffffffc00f08947 */ /* 0x002fea000383ffff */
[----:B------:R-:W-:Y:S05]  /*8190*/  BRA `(.L_x_198) ;  /* 0xfffffff800a47947 */ /* 0x000fea000383ffff */
.L_x_185:
[----:B0-----:R0:W1:Y:S02]  /*81a0*/  SYNCS.PHASECHK.TRANS64.TRYWAIT P0, [R6+URZ], R3 ;  /* 0x00000003060075a7 */ /* 0x001064000800017f */
[----:B-1----:R-:W-:Y:S05]  /*81b0*/  @!P0 NANOSLEEP.SYNCS 0x989680 ;  /* 0x009896800000895d */ /* 0x002fea0003900000 */
[----:B------:R-:W1:Y:S02]  /*81c0*/  @!P0 SYNCS.PHASECHK.TRANS64 P0, [R6+URZ], R3 ;  /* 0x00000003060085a7 */ /* 0x000e64000800007f */
[----:B-1----:R-:W-:Y:S05]  /*81d0*/  @!P0 BRA `(.L_x_185) ;  /* 0xfffffffc00f08947 */ /* 0x002fea000383ffff */
[----:B------:R-:W-:Y:S05]  /*81e0*/  BRA `(.L_x_199) ;  /* 0xfffffff800b47947 */ /* 0x000fea000383ffff */
.L_x_186:
[----:B0-----:R0:W1:Y:S02]  /*81f0*/  SYNCS.PHASECHK.TRANS64.TRYWAIT P0, [R7+URZ], R4 ;  /* 0x00000004070075a7 */ /* 0x001064000800017f */
[----:B-1----:R-:W-:Y:S05]  /*8200*/  @!P0 NANOSLEEP.SYNCS 0x989680 ;  /* 0x009896800000895d */ /* 0x002fea0003900000 */
[----:B------:R-:W1:Y:S02]  /*8210*/  @!P0 SYNCS.PHASECHK.TRANS64 P0, [R7+URZ], R4 ;  /* 0x00000004070085a7 */ /* 0x000e64000800007f */
[----:B-1----:R-:W-:Y:S05]  /*8220*/  @!P0 BRA `(.L_x_186) ;  /* 0xfffffffc00f08947 */ /* 0x002fea000383ffff */
[----:B------:R-:W-:Y:S05]  /*8230*/  BRA `(.L_x_200) ;  /* 0xfffffff800c47947 */ /* 0x000fea000383ffff */
.L_x_187:
[----:B0-----:R0:W1:Y:S02]  /*8240*/  SYNCS.PHASECHK.TRANS64.TRYWAIT P0, [R6+URZ], R3 ;  /* 0x00000003060075a7 */ /* 0x001064000800017f */
[----:B-1----:R-:W-:Y:S05]  /*8250*/  @!P0 NANOSLEEP.SYNCS 0x989680 ;  /* 0x009896800000895d */ /* 0x002fea0003900000 */
[----:B------:R-:W1:Y:S02]  /*8260*/  @!P0 SYNCS.PHASECHK.TRANS64 P0, [R6+URZ], R3 ;  /* 0x00000003060085a7 */ /* 0x000e64000800007f */
[----:B-1----:R-:W-:Y:S05]  /*8270*/  @!P0 BRA `(.L_x_187) ;  /* 0xfffffffc00f08947 */ /* 0x002fea000383ffff */
[----:B------:R-:W-:Y:S05]  /*8280*/  BRA `(.L_x_201) ;  /* 0xfffffff800d47947 */ /* 0x000fea000383ffff */
.L_x_188:
[----:B0-----:R0:W1:Y:S02]  /*8290*/  SYNCS.PHASECHK.TRANS64.TRYWAIT P0, [R7+URZ], R4 ;  /* 0x00000004070075a7 */ /* 0x001064000800017f */
[----:B-1----:R-:W-:Y:S05]  /*82a0*/  @!P0 NANOSLEEP.SYNCS 0x989680 ;  /* 0x009896800000895d */ /* 0x002fea0003900000 */
[----:B------:R-:W1:Y:S02]  /*82b0*/  @!P0 SYNCS.PHASECHK.TRANS64 P0, [R7+URZ], R4 ;  /* 0x00000004070085a7 */ /* 0x000e64000800007f */
[----:B-1----:R-:W-:Y:S05]  /*82c0*/  @!P0 BRA `(.L_x_188) ;  /* 0xfffffffc00f08947 */ /* 0x002fea000383ffff */
[----:B------:R-:W-:Y:S05]  /*82d0*/  BRA `(.L_x_202) ;  /* 0xfffffff800e47947 */ /* 0x000fea000383ffff */
.L_x_189:
[----:B-1----:R1:W2:Y:S02]  /*82e0*/  SYNCS.PHASECHK.TRANS64.TRYWAIT P0, [R6+URZ], R3 ;  /* 0x00000003060075a7 */ /* 0x0022a4000800017f */
[----:B--2---:R-:W-:Y:S05]  /*82f0*/  @!P0 NANOSLEEP.SYNCS 0x989680 ;  /* 0x009896800000895d */ /* 0x004fea0003900000 */
[----:B------:R-:W2:Y:S02]  /*8300*/  @!P0 SYNCS.PHASECHK.TRANS64 P0, [R6+URZ], R3 ;  /* 0x00000003060085a7 */ /* 0x000ea4000800007f */
[----:B--2---:R-:W-:Y:S05]  /*8310*/  @!P0 BRA `(.L_x_189) ;  /* 0xfffffffc00f08947 */ /* 0x004fea000383ffff */
[----:B------:R-:W-:Y:S05]  /*8320*/  BRA `(.L_x_203) ;  /* 0xfffffff800ec7947 */ /* 0x000fea000383ffff */
.L_x_204:
[----:B------:R-:W-:-:S00]  /*8330*/  BRA `(.L_x_204) ;  /* 0xfffffffc00fc7947 */ /* 0x000fc0000383ffff */
[----:B------:R-:W-:-:S00]  /*8340*/  NOP ;  /* 0x0000000000007918 */ /* 0x000fc00000000000 */
        /* <DEDUP_REMOVED lines=11> */
.L_x_205:


//--------------------- .nv.global.init           --------------------------
	.section	.nv.global.init,"aw",@progbits
.nv.global.init:
	.type		$str$22,@object
	.size		$str$22,($str$23 - $str$22)
$str$22:
        /*0000*/ 	.byte	0x6b, 0x5f, 0x74, 0x69, 0x6c, 0x65, 0x5f, 0x63, 0x6f, 0x75, 0x6e, 0x74, 0x20, 0x3e, 0x3d, 0x20
        /*0010*/ 	.byte	0x31, 0x00
	.type		$str$23,@object
	.size		$str$23,(__unnamed_1 - $str$23)
$str$23:
        /*0012*/ 	.byte	0x2f, 0x74, 0x6d, 0x70, 0x2f, 0x63, 0x75, 0x74, 0x6c, 0x61, 0x73, 0x73, 0x5f, 0x73, 0x77, 0x65
        /*0022*/ 	.byte	0x65, 0x70, 0x5f, 0x73, 0x72, 0x63, 0x2f, 0x69, 0x6e, 0x63, 0x6c, 0x75, 0x64, 0x65, 0x2f, 0x63
        /*0032*/ 	.byte	0x75, 0x74, 0x6c, 0x61, 0x73, 0x73, 0x2f, 0x67, 0x65, 0x6d, 0x6d, 0x2f, 0x63, 0x6f, 0x6c, 0x6c
        /*0042*/ 	.byte	0x65, 0x63, 0x74, 0x69, 0x76, 0x65, 0x2f, 0x73, 0x6d, 0x39, 0x30, 0x5f, 0x6d, 0x6d, 0x61, 0x5f
        /*0052*/ 	.byte	0x74, 0x6d, 0x61, 0x5f, 0x67, 0x6d, 0x6d, 0x61, 0x5f, 0x73, 0x73, 0x5f, 0x77, 0x61, 0x72, 0x70
        /*0062*/ 	.byte	0x73, 0x70, 0x65, 0x63, 0x69, 0x61, 0x6c, 0x69, 0x7a, 0x65, 0x64, 0x2e, 0x68, 0x70, 0x70, 0x00
	.type		__unnamed_1,@object
	.size		__unnamed_1,(.L_0 - __unnamed_1)
__unnamed_1:
        /*0072*/ 	.byte	0x76, 0x6f, 0x69, 0x64, 0x20, 0x63, 0x75, 0x74, 0x6c, 0x61, 0x73, 0x73, 0x3a, 0x3a, 0x67, 0x65
        /* <DEDUP_REMOVED lines=180> */
        /*0bc2*/ 	.byte	0x69, 0x74, 0x79, 0x5d, 0x00
.L_0:


//--------------------- .nv.shared._ZN7cutlass13device_kernelINS_4gemm6kernel13GemmUniversalIN4cute5tupleIJiiiiEEENS1_10collective13CollectiveMmaINS1_34MainloopSm90TmaGmmaWarpSpecializedILi7ENS5_IJNS4_1CILi1EEENSA_ILi2EEESB_EEENS1_35KernelTmaWarpSpecializedCooperativeEEENS5_IJNSA_ILi128EEESG_NSA_ILi64EEEEEENS_6half_tENS5_IJlSB_lEEESJ_SK_NS4_8TiledMMAINS4_8MMA_AtomIJNS4_4SM904GMMA26MMA_64x128x16_F32F16F16_SSILNSO_5MajorE0ELSQ_0ELNSO_7ScaleInE1ELSR_1EEEEEENS4_6LayoutINS5_IJSC_SB_SB_EEENS5_IJSB_NSA_ILi0EEESW_EEEEENS5_IJNS4_10UnderscoreESZ_SZ_EEEEENS4_23SM90_TMA_LOAD_MULTICASTENS4_14ComposedLayoutINS4_7SwizzleILi3ELi4ELi3EEENS4_18smem_ptr_flag_bitsILi16EEENSU_INS5_IJNSA_ILi8EEESH_EEENS5_IJSH_SB_EEEEEEEvNS4_8identityENS4_13SM90_TMA_LOADES1C_vS1D_EENS_8epilogue10collective6detail29Sm90TmaWarpSpecializedAdapterINS1H_15DefaultEpilogueISJ_SK_SK_NS1G_6thread17LinearCombinationISJ_Li1EffLNS1L_9ScaleType4KindE0ELNS_15FloatRoundStyleE2ESJ_EENS1_15EpilogueDefaultEEEEEvvEEEEvNT_6ParamsE --------------------------
	.section	.nv.shared._ZN7cutlass13device_kernelINS_4gemm6kernel13GemmUniversalIN4cute5tupleIJiiiiEEENS1_10collective13CollectiveMmaINS1_34MainloopSm90TmaGmmaWarpSpecializedILi7ENS5_IJNS4_1CILi1EEENSA_ILi2EEESB_EEENS1_35KernelTmaWarpSpecializedCooperativeEEENS5_IJNSA_ILi128EEESG_NSA_ILi64EEEEEENS_6half_tENS5_IJlSB_lEEESJ_SK_NS4_8TiledMMAINS4_8MMA_AtomIJNS4_4SM904GMMA26MMA_64x128x16_F32F16F16_SSILNSO_5MajorE0ELSQ_0ELNSO_7ScaleInE1ELSR_1EEEEEENS4_6LayoutINS5_IJSC_SB_SB_EEENS5_IJSB_NSA_ILi0EEESW_EEEEENS5_IJNS4_10UnderscoreESZ_SZ_EEEEENS4_23SM90_TMA_LOAD_MULTICASTENS4_14ComposedLayoutINS4_7SwizzleILi3ELi4ELi3EEENS4_18smem_ptr_flag_bitsILi16EEENSU_INS5_IJNSA_ILi8EEESH_EEENS5_IJSH_SB_EEEEEEEvNS4_8identityENS4_13SM90_TMA_LOADES1C_vS1D_EENS_8epilogue10collective6detail29Sm90TmaWarpSpecializedAdapterINS1H_15DefaultEpilogueISJ_SK_SK_NS1G_6thread17LinearCombinationISJ_Li1EffLNS1L_9ScaleType4KindE0ELNS_15FloatRoundStyleE2ESJ_EENS1_15EpilogueDefaultEEEEEvvEEEEvNT_6ParamsE,"aw",@nobits
	.sectionflags	@""
	.align	16
	.zero		1024


//--------------------- .nv.shared.reserved.0     --------------------------
	.section	.nv.shared.reserved.0,"aw",@nobits
	.weak		__nv_reservedSMEM_offset_0_alias
	.size		__nv_reservedSMEM_offset_0_alias, 0, 0
	.other		__nv_reservedSMEM_offset_0_alias,@"STO_CUDA_RESERVED_SHARED STV_DEFAULT"
__nv_reservedSMEM_offset_0_alias:
	.zero		0


//--------------------- .nv.global                --------------------------
	.section	.nv.global,"aw",@nobits
.nv.global:
	.type		_ZN40_INTERNAL_60b126c7_4_k_cu_f6d4e7b5_206294cute1_E,@object
	.size		_ZN40_INTERNAL_60b126c7_4_k_cu_f6d4e7b5_206294cute1_E,(_ZN40_INTERNAL_60b126c7_4_k_cu_f6d4e7b5_206294cuda3std3__45__cpo6cbeginE - _ZN40_INTERNAL_60b126c7_4_k_cu_f6d4e7b5_206294cute1_E)
_ZN40_INTERNAL_60b126c7_4_k_cu_f6d4e7b5_206294cute1_E:
	.zero		1
	.type		_ZN40_INTERNAL_60b126c7_4_k_cu_f6d4e7b5_206294cuda3std3__45__cpo6cbeginE,@object
	.size		_ZN40_INTERNAL_60b126c7_4_k_cu_f6d4e7b5_206294cuda3std3__45__cpo6cbeginE,(_ZN40_INTERNAL_60b126c7_4_k_cu_f6d4e7b5_206294cuda3std3__48in_placeE - _ZN40_INTERNAL_60b126c7_4_k_cu_f6d4e7b5_206294cuda3std3__45__cpo6cbeginE)
_ZN40_INTERNAL_60b126c7_4_k_cu_f6d4e7b5_206294cuda3std3__45__cpo6cbeginE:
	.zero		1
	.type		_ZN40_INTERNAL_60b126c7_4_k_cu_f6d4e7b5_206294cuda3std3__48in_placeE,@object
	.size		_ZN40_INTERNAL_60b126c7_4_k_cu_f6d4e7b5_206294cuda3std3__48in_placeE,(_ZN40_INTERNAL_60b126c7_4_k_cu_f6d4e7b5_206294cuda3std6ranges3__45__cpo9iter_moveE - _ZN40_INTERNAL_60b126c7_4_k_cu_f6d4e7b5_206294cuda3std3__48in_placeE)
_ZN40_INTERNAL_60b126c7_4_k_cu_f6d4e7b5_206294cuda3std3__48in_placeE:
	.zero		1
	.type		_ZN40_INTERNAL_60b126c7_4_k_cu_f6d4e7b5_206294cuda3std6ranges3__45__cpo9iter_moveE,@object
	.size		_ZN40_INTERNAL_60b126c7_4_k_cu_f6d4e7b5_206294cuda3std6ranges3__45__cpo9iter_moveE,(_ZN40_INTERNAL_60b126c7_4_k_cu_f6d4e7b5_206294cuda3std3__45__cpo5beginE - _ZN40_INTERNAL_60b126c7_4_k_cu_f6d4e7b5_206294cuda3std6ranges3__45__cpo9iter_moveE)
_ZN40_INTERNAL_60b126c7_4_k_cu_f6d4e7b5_206294cuda3std6ranges3__45__cpo9iter_moveE:
	.zero		1
	.type		_ZN40_INTERNAL_60b126c7_4_k_cu_f6d4e7b5_206294cuda3std3__45__cpo5beginE,@object
	.size		_ZN40_INTERNAL_60b126c7_4_k_cu_f6d4e7b5_206294cuda3std3__45__cpo5beginE,(_ZN40_INTERNAL_60b126c7_4_k_cu_f6d4e7b5_206294cuda3std3__442_GLOBAL__N__60b126c7_4_k_cu_f6d4e7b5_206296ignoreE - _ZN40_INTERNAL_60b126c7_4_k_cu_f6d4e7b5_206294cuda3std3__45__cpo5beginE)
_ZN40_INTERNAL_60b126c7_4_k_cu_f6d4e7b5_206294cuda3std3__45__cpo5beginE:
	.zero		1
	.type		_ZN40_INTERNAL_60b126c7_4_k_cu_f6d4e7b5_206294cuda3std3__442_GLOBAL__N__60b126c7_4_k_cu_f6d4e7b5_206296ignoreE,@object
	.size		_ZN40_INTERNAL_60b126c7_4_k_cu_f6d4e7b5_206294cuda3std3__442_GLOBAL__N__60b126c7_4_k_cu_f6d4e7b5_206296ignoreE,(_ZN40_INTERNAL_60b126c7_4_k_cu_f6d4e7b5_206294cute7productE - _ZN40_INTERNAL_60b126c7_4_k_cu_f6d4e7b5_206294cuda3std3__442_GLOBAL__N__60b126c7_4_k_cu_f6d4e7b5_206296ignoreE)
_ZN40_INTERNAL_60b126c7_4_k_cu_f6d4e7b5_206294cuda3std3__442_GLOBAL__N__60b126c7_4_k_cu_f6d4e7b5_206296ignoreE:
	.zero		1
	.type		_ZN40_INTERNAL_60b126c7_4_k_cu_f6d4e7b5_206294cute7productE,@object
	.size		_ZN40_INTERNAL_60b126c7_4_k_cu_f6d4e7b5_206294cute7productE,(_ZN40_INTERNAL_60b126c7_4_k_cu_f6d4e7b5_206294cuda3std3__45__cpo3endE - _ZN40_INTERNAL_60b126c7_4_k_cu_f6d4e7b5_206294cute7productE)
_ZN40_INTERNAL_60b126c7_4_k_cu_f6d4e7b5_206294cute7productE:
	.zero		1
	.type		_ZN40_INTERNAL_60b126c7_4_k_cu_f6d4e7b5_206294cuda3std3__45__cpo3endE,@object
	.size		_ZN40_INTERNAL_60b126c7_4_k_cu_f6d4e7b5_206294cuda3std3__45__cpo3endE,(_ZN40_INTERNAL_60b126c7_4_k_cu_f6d4e7b5_206294cuda3std3__419piecewise_constructE - _ZN40_INTERNAL_60b126c7_4_k_cu_f6d4e7b5_206294cuda3std3__45__cpo3endE)
_ZN40_INTERNAL_60b126c7_4_k_cu_f6d4e7b5_206294cuda3std3__45__cpo3endE:
	.zero		1
	.type		_ZN40_INTERNAL_60b126c7_4_k_cu_f6d4e7b5_206294cuda3std3__419piecewise_constructE,@object
	.size		_ZN40_INTERNAL_60b126c7_4_k_cu_f6d4e7b5_206294cuda3std3__419piecewise_constructE,(_ZN40_INTERNAL_60b126c7_4_k_cu_f6d4e7b5_206294cuda3std3__45__cpo4cendE - _ZN40_INTERNAL_60b126c7_4_k_cu_f6d4e7b5_206294cuda3std3__419piecewise_constructE)
_ZN40_INTERNAL_60b126c7_4_k_cu_f6d4e7b5_206294cuda3std3__419piecewise_constructE:
	.zero		1
	.type		_ZN40_INTERNAL_60b126c7_4_k_cu_f6d4e7b5_206294cuda3std3__45__cpo4cendE,@object
	.size		_ZN40_INTERNAL_60b126c7_4_k_cu_f6d4e7b5_206294cuda3std3__45__cpo4cendE,(_ZN40_INTERNAL_60b126c7_4_k_cu_f6d4e7b5_206294cuda3std6ranges3__45__cpo4swapE - _ZN40_INTERNAL_60b126c7_4_k_cu_f6d4e7b5_206294cuda3std3__45__cpo4cendE)
_ZN40_INTERNAL_60b126c7_4_k_cu_f6d4e7b5_206294cuda3std3__45__cpo4cendE:
	.zero		1
	.type		_ZN40_INTERNAL_60b126c7_4_k_cu_f6d4e7b5_206294cuda3std6ranges3__45__cpo4swapE,@object
	.size		_ZN40_INTERNAL_60b126c7_4_k_cu_f6d4e7b5_206294cuda3std6ranges3__45__cpo4swapE,(.L_8 - _ZN40_INTERNAL_60b126c7_4_k_cu_f6d4e7b5_206294cuda3std6ranges3__45__cpo4swapE)
_ZN40_INTERNAL_60b126c7_4_k_cu_f6d4e7b5_206294cuda3std6ranges3__45__cpo4swapE:
	.zero		1
.L_8:


//--------------------- .nv.constant0._ZN7cutlass13device_kernelINS_4gemm6kernel13GemmUniversalIN4cute5tupleIJiiiiEEENS1_10collective13CollectiveMmaINS1_34MainloopSm90TmaGmmaWarpSpecializedILi7ENS5_IJNS4_1CILi1EEENSA_ILi2EEESB_EEENS1_35KernelTmaWarpSpecializedCooperativeEEENS5_IJNSA_ILi128EEESG_NSA_ILi64EEEEEENS_6half_tENS5_IJlSB_lEEESJ_SK_NS4_8TiledMMAINS4_8MMA_AtomIJNS4_4SM904GMMA26MMA_64x128x16_F32F16F16_SSILNSO_5MajorE0ELSQ_0ELNSO_7ScaleInE1ELSR_1EEEEEENS4_6LayoutINS5_IJSC_SB_SB_EEENS5_IJSB_NSA_ILi0EEESW_EEEEENS5_IJNS4_10UnderscoreESZ_SZ_EEEEENS4_23SM90_TMA_LOAD_MULTICASTENS4_14ComposedLayoutINS4_7SwizzleILi3ELi4ELi3EEENS4_18smem_ptr_flag_bitsILi16EEENSU_INS5_IJNSA_ILi8EEESH_EEENS5_IJSH_SB_EEEEEEEvNS4_8identityENS4_13SM90_TMA_LOADES1C_vS1D_EENS_8epilogue10collective6detail29Sm90TmaWarpSpecializedAdapterINS1H_15DefaultEpilogueISJ_SK_SK_NS1G_6thread17LinearCombinationISJ_Li1EffLNS1L_9ScaleType4KindE0ELNS_15FloatRoundStyleE2ESJ_EENS1_15EpilogueDefaultEEEEEvvEEEEvNT_6ParamsE --------------------------
	.section	.nv.constant0._ZN7cutlass13device_kernelINS_4gemm6kernel13GemmUniversalIN4cute5tupleIJiiiiEEENS1_10collective13CollectiveMmaINS1_34MainloopSm90TmaGmmaWarpSpecializedILi7ENS5_IJNS4_1CILi1EEENSA_ILi2EEESB_EEENS1_35KernelTmaWarpSpecializedCooperativeEEENS5_IJNSA_ILi128EEESG_NSA_ILi64EEEEEENS_6half_tENS5_IJlSB_lEEESJ_SK_NS4_8TiledMMAINS4_8MMA_AtomIJNS4_4SM904GMMA26MMA_64x128x16_F32F16F16_SSILNSO_5MajorE0ELSQ_0ELNSO_7ScaleInE1ELSR_1EEEEEENS4_6LayoutINS5_IJSC_SB_SB_EEENS5_IJSB_NSA_ILi0EEESW_EEEEENS5_IJNS4_10UnderscoreESZ_SZ_EEEEENS4_23SM90_TMA_LOAD_MULTICASTENS4_14ComposedLayoutINS4_7SwizzleILi3ELi4ELi3EEENS4_18smem_ptr_flag_bitsILi16EEENSU_INS5_IJNSA_ILi8EEESH_EEENS5_IJSH_SB_EEEEEEEvNS4_8identityENS4_13SM90_TMA_LOADES1C_vS1D_EENS_8epilogue10collective6detail29Sm90TmaWarpSpecializedAdapterINS1H_15DefaultEpilogueISJ_SK_SK_NS1G_6thread17LinearCombinationISJ_Li1EffLNS1L_9ScaleType4KindE0ELNS_15FloatRoundStyleE2ESJ_EENS1_15EpilogueDefaultEEEEEvvEEEEvNT_6ParamsE,"a",@progbits
	.sectionflags	@""
	.align	4
.nv.constant0._ZN7cutlass13device_kernelINS_4gemm6kernel13GemmUniversalIN4cute5tupleIJiiiiEEENS1_10collective13CollectiveMmaINS1_34MainloopSm90TmaGmmaWarpSpecializedILi7ENS5_IJNS4_1CILi1EEENSA_ILi2EEESB_EEENS1_35KernelTmaWarpSpecializedCooperativeEEENS5_IJNSA_ILi128EEESG_NSA_ILi64EEEEEENS_6half_tENS5_IJlSB_lEEESJ_SK_NS4_8TiledMMAINS4_8MMA_AtomIJNS4_4SM904GMMA26MMA_64x128x16_F32F16F16_SSILNSO_5MajorE0ELSQ_0ELNSO_7ScaleInE1ELSR_1EEEEEENS4_6LayoutINS5_IJSC_SB_SB_EEENS5_IJSB_NSA_ILi0EEESW_EEEEENS5_IJNS4_10UnderscoreESZ_SZ_EEEEENS4_23SM90_TMA_LOAD_MULTICASTENS4_14ComposedLayoutINS4_7SwizzleILi3ELi4ELi3EEENS4_18smem_ptr_flag_bitsILi16EEENSU_INS5_IJNSA_ILi8EEESH_EEENS5_IJSH_SB_EEEEEEEvNS4_8identityENS4_13SM90_TMA_LOADES1C_vS1D_EENS_8epilogue10collective6detail29Sm90TmaWarpSpecializedAdapterINS1H_15DefaultEpilogueISJ_SK_SK_NS1G_6thread17LinearCombinationISJ_Li1EffLNS1L_9ScaleType4KindE0ELNS_15FloatRoundStyleE2ESJ_EENS1_15EpilogueDefaultEEEEEvvEEEEvNT_6ParamsE:
	.zero		1664


//--------------------- SYMBOLS --------------------------

	.type		.nv.reservedSmem.offset0,@object
	.size		.nv.reservedSmem.offset0,0x4
	.type		__assertfail,@function
